	.target	sm_90a

	.elftype	@"ET_EXEC"


//--------------------- .note.nv.tkinfo           --------------------------
	.section	.note.nv.tkinfo,"",@"SHT_NOTE"
	.sectionflags	@"SHF_NOTE_NV_TKINFO"
	.tkinfo
        /*0018*/ 	.word	0x00000002
        /*0030*/ 	.string	""
        /*0030*/ 	.string	"ptxas"
        /*0030*/ 	.string	"Cuda compilation tools, release 13.0, V13.0.88"
        /*0030*/ 	.string	"Build cuda_13.0.r13.0/compiler.36424714_0"
        /*0030*/ 	.string	"-arch sm_90a -m 64 "



//--------------------- .note.nv.cuinfo           --------------------------
	.section	.note.nv.cuinfo,"",@"SHT_NOTE"
	.sectionflags	@"SHF_NOTE_NV_CUINFO"
        /*0018*/ 	.short	0x0002
        /*001a*/ 	.short	0x005a
        /*001c*/ 	.short	0x0082
	.zero		2


//--------------------- .nv.info                  --------------------------
	.section	.nv.info,"",@"SHT_CUDA_INFO"
	.align	4


	//----- nvinfo : EIATTR_REGCOUNT
	.align		4
        /*0000*/ 	.byte	0x04, 0x2f
        /*0002*/ 	.short	(.L_15 - .L_14)
	.align		4
.L_14:
        /*0004*/ 	.word	index@(_ZN7cutlass13device_kernelINS_4gemm6kernel13GemmUniversalIN4cute5tupleIJiiiiEEENS1_10collective13CollectiveMmaINS1_34MainloopSm90TmaGmmaWarpSpecializedILi10ENS5_IJNS4_1CILi2EEENSA_ILi1EEESC_EEENS1_35KernelTmaWarpSpecializedCooperativeEEENS5_IJNSA_ILi256EEENSA_ILi80EEENSA_ILi32EEEEEENS_10bfloat16_tENS5_IJlSC_lEEESK_SL_NS4_8TiledMMAINS4_8MMA_AtomIJNS4_4SM904GMMA27MMA_64x16x16_F32BF16BF16_SSILNSP_5MajorE0ELSR_0ELNSP_7ScaleInE1ELSS_1EEEEEENS4_6LayoutISD_NS5_IJSC_NSA_ILi0EEESW_EEEEENS5_IJNS4_10UnderscoreESZ_SZ_EEEEENS4_13SM90_TMA_LOADENS4_14ComposedLayoutINS4_7SwizzleILi2ELi4ELi3EEENS4_18smem_ptr_flag_bitsILi16EEENSV_INS5_IJNSA_ILi8EEESI_EEENS5_IJSI_SC_EEEEEEEvNS4_8identityENS4_23SM90_TMA_LOAD_MULTICASTES1C_vS1D_EENS_8epilogue10collective6detail29Sm90TmaWarpSpecializedAdapterINS1H_15DefaultEpilogueISK_SL_SL_NS1G_6thread17LinearCombinationISK_Li1EffLNS1L_9ScaleType4KindE0ELNS_15FloatRoundStyleE2ESK_EENS1_15EpilogueDefaultEEEEEvvEEEEvNT_6ParamsE)
        /*0008*/ 	.word	0x000000a8


	//----- nvinfo : EIATTR_FRAME_SIZE
	.align		4
.L_15:
        /*000c*/ 	.byte	0x04, 0x11
        /*000e*/ 	.short	(.L_17 - .L_16)
	.align		4
.L_16:
        /*0010*/ 	.word	index@(_ZN7cutlass13device_kernelINS_4gemm6kernel13GemmUniversalIN4cute5tupleIJiiiiEEENS1_10collective13CollectiveMmaINS1_34MainloopSm90TmaGmmaWarpSpecializedILi10ENS5_IJNS4_1CILi2EEENSA_ILi1EEESC_EEENS1_35KernelTmaWarpSpecializedCooperativeEEENS5_IJNSA_ILi256EEENSA_ILi80EEENSA_ILi32EEEEEENS_10bfloat16_tENS5_IJlSC_lEEESK_SL_NS4_8TiledMMAINS4_8MMA_AtomIJNS4_4SM904GMMA27MMA_64x16x16_F32BF16BF16_SSILNSP_5MajorE0ELSR_0ELNSP_7ScaleInE1ELSS_1EEEEEENS4_6LayoutISD_NS5_IJSC_NSA_ILi0EEESW_EEEEENS5_IJNS4_10UnderscoreESZ_SZ_EEEEENS4_13SM90_TMA_LOADENS4_14ComposedLayoutINS4_7SwizzleILi2ELi4ELi3EEENS4_18smem_ptr_flag_bitsILi16EEENSV_INS5_IJNSA_ILi8EEESI_EEENS5_IJSI_SC_EEEEEEEvNS4_8identityENS4_23SM90_TMA_LOAD_MULTICASTES1C_vS1D_EENS_8epilogue10collective6detail29Sm90TmaWarpSpecializedAdapterINS1H_15DefaultEpilogueISK_SL_SL_NS1G_6thread17LinearCombinationISK_Li1EffLNS1L_9ScaleType4KindE0ELNS_15FloatRoundStyleE2ESK_EENS1_15EpilogueDefaultEEEEEvvEEEEvNT_6ParamsE)
        /*0014*/ 	.word	0x00000000


	//----- nvinfo : EIATTR_MIN_STACK_SIZE
	.align		4
.L_17:
        /*0018*/ 	.byte	0x04, 0x12
        /*001a*/ 	.short	(.L_19 - .L_18)
	.align		4
.L_18:
        /*001c*/ 	.word	index@(_ZN7cutlass13device_kernelINS_4gemm6kernel13GemmUniversalIN4cute5tupleIJiiiiEEENS1_10collective13CollectiveMmaINS1_34MainloopSm90TmaGmmaWarpSpecializedILi10ENS5_IJNS4_1CILi2EEENSA_ILi1EEESC_EEENS1_35KernelTmaWarpSpecializedCooperativeEEENS5_IJNSA_ILi256EEENSA_ILi80EEENSA_ILi32EEEEEENS_10bfloat16_tENS5_IJlSC_lEEESK_SL_NS4_8TiledMMAINS4_8MMA_AtomIJNS4_4SM904GMMA27MMA_64x16x16_F32BF16BF16_SSILNSP_5MajorE0ELSR_0ELNSP_7ScaleInE1ELSS_1EEEEEENS4_6LayoutISD_NS5_IJSC_NSA_ILi0EEESW_EEEEENS5_IJNS4_10UnderscoreESZ_SZ_EEEEENS4_13SM90_TMA_LOADENS4_14ComposedLayoutINS4_7SwizzleILi2ELi4ELi3EEENS4_18smem_ptr_flag_bitsILi16EEENSV_INS5_IJNSA_ILi8EEESI_EEENS5_IJSI_SC_EEEEEEEvNS4_8identityENS4_23SM90_TMA_LOAD_MULTICASTES1C_vS1D_EENS_8epilogue10collective6detail29Sm90TmaWarpSpecializedAdapterINS1H_15DefaultEpilogueISK_SL_SL_NS1G_6thread17LinearCombinationISK_Li1EffLNS1L_9ScaleType4KindE0ELNS_15FloatRoundStyleE2ESK_EENS1_15EpilogueDefaultEEEEEvvEEEEvNT_6ParamsE)
        /*0020*/ 	.word	0x00000000
.L_19:


//--------------------- .nv.compat                --------------------------
	.section	.nv.compat,"",@"SHT_CUDA_COMPAT_INFO"
	.align	4
        /*0000*/ 	.byte	0x02, 0x09, 0x01, 0x00, 0x02, 0x02, 0x04, 0x00, 0x02, 0x05, 0x05, 0x00, 0x03, 0x07, 0x01, 0x01
        /*0010*/ 	.byte	0x02, 0x03, 0x01, 0x00, 0x02, 0x06, 0x01, 0x00, 0x04, 0x0b, 0x08, 0x00, 0x00, 0x00, 0x00, 0x00
        /*0020*/ 	.byte	0x00, 0x00, 0x00, 0x00


//--------------------- .nv.info._ZN7cutlass13device_kernelINS_4gemm6kernel13GemmUniversalIN4cute5tupleIJiiiiEEENS1_10collective13CollectiveMmaINS1_34MainloopSm90TmaGmmaWarpSpecializedILi10ENS5_IJNS4_1CILi2EEENSA_ILi1EEESC_EEENS1_35KernelTmaWarpSpecializedCooperativeEEENS5_IJNSA_ILi256EEENSA_ILi80EEENSA_ILi32EEEEEENS_10bfloat16_tENS5_IJlSC_lEEESK_SL_NS4_8TiledMMAINS4_8MMA_AtomIJNS4_4SM904GMMA27MMA_64x16x16_F32BF16BF16_SSILNSP_5MajorE0ELSR_0ELNSP_7ScaleInE1ELSS_1EEEEEENS4_6LayoutISD_NS5_IJSC_NSA_ILi0EEESW_EEEEENS5_IJNS4_10UnderscoreESZ_SZ_EEEEENS4_13SM90_TMA_LOADENS4_14ComposedLayoutINS4_7SwizzleILi2ELi4ELi3EEENS4_18smem_ptr_flag_bitsILi16EEENSV_INS5_IJNSA_ILi8EEESI_EEENS5_IJSI_SC_EEEEEEEvNS4_8identityENS4_23SM90_TMA_LOAD_MULTICASTES1C_vS1D_EENS_8epilogue10collective6detail29Sm90TmaWarpSpecializedAdapterINS1H_15DefaultEpilogueISK_SL_SL_NS1G_6thread17LinearCombinationISK_Li1EffLNS1L_9ScaleType4KindE0ELNS_15FloatRoundStyleE2ESK_EENS1_15EpilogueDefaultEEEEEvvEEEEvNT_6ParamsE --------------------------
	.section	.nv.info._ZN7cutlass13device_kernelINS_4gemm6kernel13GemmUniversalIN4cute5tupleIJiiiiEEENS1_10collective13CollectiveMmaINS1_34MainloopSm90TmaGmmaWarpSpecializedILi10ENS5_IJNS4_1CILi2EEENSA_ILi1EEESC_EEENS1_35KernelTmaWarpSpecializedCooperativeEEENS5_IJNSA_ILi256EEENSA_ILi80EEENSA_ILi32EEEEEENS_10bfloat16_tENS5_IJlSC_lEEESK_SL_NS4_8TiledMMAINS4_8MMA_AtomIJNS4_4SM904GMMA27MMA_64x16x16_F32BF16BF16_SSILNSP_5MajorE0ELSR_0ELNSP_7ScaleInE1ELSS_1EEEEEENS4_6LayoutISD_NS5_IJSC_NSA_ILi0EEESW_EEEEENS5_IJNS4_10UnderscoreESZ_SZ_EEEEENS4_13SM90_TMA_LOADENS4_14ComposedLayoutINS4_7SwizzleILi2ELi4ELi3EEENS4_18smem_ptr_flag_bitsILi16EEENSV_INS5_IJNSA_ILi8EEESI_EEENS5_IJSI_SC_EEEEEEEvNS4_8identityENS4_23SM90_TMA_LOAD_MULTICASTES1C_vS1D_EENS_8epilogue10collective6detail29Sm90TmaWarpSpecializedAdapterINS1H_15DefaultEpilogueISK_SL_SL_NS1G_6thread17LinearCombinationISK_Li1EffLNS1L_9ScaleType4KindE0ELNS_15FloatRoundStyleE2ESK_EENS1_15EpilogueDefaultEEEEEvvEEEEvNT_6ParamsE,"",@"SHT_CUDA_INFO"
	.sectionflags	@""
	.align	4


	//----- nvinfo : EIATTR_CUDA_API_VERSION
	.align		4
        /*0000*/ 	.byte	0x04, 0x37
        /*0002*/ 	.short	(.L_21 - .L_20)
.L_20:
        /*0004*/ 	.word	0x00000082


	//----- nvinfo : EIATTR_KPARAM_INFO
	.align		4
.L_21:
        /*0008*/ 	.byte	0x04, 0x17
        /*000a*/ 	.short	(.L_23 - .L_22)
.L_22:
        /*000c*/ 	.word	0x00000000
        /*0010*/ 	.short	0x0000
        /*0012*/ 	.short	0x0070
        /*0014*/ 	.byte	0x00, 0xf0, 0x01, 0x10


	//----- nvinfo : EIATTR_SPARSE_MMA_MASK
	.align		4
.L_23:
        /*0018*/ 	.byte	0x03, 0x50
        /*001a*/ 	.short	0x0000


	//----- nvinfo : EIATTR_MAXREG_COUNT
	.align		4
        /*001c*/ 	.byte	0x03, 0x1b
        /*001e*/ 	.short	0x00a8


	//----- nvinfo : EIATTR_NUM_BARRIERS
	.align		4
        /*0020*/ 	.byte	0x02, 0x4c
        /*0022*/ 	.byte	0x01
	.zero		1


	//----- nvinfo : EIATTR_EXTERNS
	.align		4
        /*0024*/ 	.byte	0x04, 0x0f
        /*0026*/ 	.short	(.L_25 - .L_24)


	//   ....[0]....
	.align		4
.L_24:
        /*0028*/ 	.word	index@(__assertfail)


	//----- nvinfo : EIATTR_MERCURY_ISA_VERSION
	.align		4
.L_25:
        /*002c*/ 	.byte	0x03, 0x5f
        /*002e*/ 	.short	0x0101


	//----- nvinfo : EIATTR_INT_WARP_WIDE_INSTR_OFFSETS
	.align		4
        /*0030*/ 	.byte	0x04, 0x31
        /*0032*/ 	.short	(.L_27 - .L_26)


	//   ....[0]....
.L_26:
        /*0034*/ 	.word	0x00000570


	//   ....[1]....
        /*0038*/ 	.word	0x000005a0


	//   ....[2]....
        /*003c*/ 	.word	0x00000760


	//----- nvinfo : EIATTR_COOP_GROUP_MASK_REGIDS
	.align		4
.L_27:
        /*0040*/ 	.byte	0x04, 0x29
        /*0042*/ 	.short	(.L_29 - .L_28)


	//   ....[0]....
.L_28:
        /*0044*/ 	.word	0xffffffff


	//   ....[1]....
        /*0048*/ 	.word	0xffffffff


	//   ....[2]....
        /*004c*/ 	.word	0xffffffff


	//   ....[3]....
        /*0050*/ 	.word	0xffffffff


	//   ....[4]....
        /*0054*/ 	.word	0xffffffff


	//   ....[5]....
        /*0058*/ 	.word	0xffffffff


	//----- nvinfo : EIATTR_COOP_GROUP_INSTR_OFFSETS
	.align		4
.L_29:
        /*005c*/ 	.byte	0x04, 0x28
        /*005e*/ 	.short	(.L_31 - .L_30)


	//   ....[0]....
.L_30:
        /*0060*/ 	.word	0x00000060


	//   ....[1]....
        /*0064*/ 	.word	0x00000070


	//   ....[2]....
        /*0068*/ 	.word	0x00000130


	//   ....[3]....
        /*006c*/ 	.word	0x000003c0


	//   ....[4]....
        /*0070*/ 	.word	0x000008e0


	//   ....[5]....
        /*0074*/ 	.word	0x00001320


	//----- nvinfo : EIATTR_REG_RECONFIG
	.align		4
.L_31:
        /*0078*/ 	.byte	0x01, 0x54
	.zero		2


	//----- nvinfo : EIATTR_SYSCALL_OFFSETS
	.align		4
        /*007c*/ 	.byte	0x04, 0x46
        /*007e*/ 	.short	(.L_33 - .L_32)


	//   ....[0]....
.L_32:
        /*0080*/ 	.word	0x000014e0


	//----- nvinfo : EIATTR_MBARRIER_INSTR_OFFSETS
	.align		4
.L_33:
        /*0084*/ 	.byte	0x04, 0x39
        /*0086*/ 	.short	(.L_35 - .L_34)


	//   ....[0]....
.L_34:
        /*0088*/ 	.word	0x00000250
        /*008c*/ 	.word	0x000000ff
        /*0090*/ 	.word	0x00000000
        /*0094*/ 	.short	0x0100
        /*0096*/ 	.byte	0x08
	.zero		1


	//   ....[1]....
        /*0098*/ 	.word	0x00000260
        /*009c*/ 	.word	0x000000ff
        /*00a0*/ 	.word	0x00000050
        /*00a4*/ 	.short	0x0100
        /*00a6*/ 	.byte	0x08
	.zero		1


	//   ....[2]....
        /*00a8*/ 	.word	0x00000270
        /*00ac*/ 	.word	0x000000ff
        /*00b0*/ 	.word	0x00000008
        /*00b4*/ 	.short	0x0100
        /*00b6*/ 	.byte	0x08
	.zero		1


	//   ....[3]....
        /*00b8*/ 	.word	0x00000280
        /*00bc*/ 	.word	0x000000ff
        /*00c0*/ 	.word	0x00000058
        /*00c4*/ 	.short	0x0100
        /*00c6*/ 	.byte	0x08
	.zero		1


	//   ....[4]....
        /*00c8*/ 	.word	0x00000290
        /*00cc*/ 	.word	0x000000ff
        /*00d0*/ 	.word	0x00000010
        /*00d4*/ 	.short	0x0100
        /*00d6*/ 	.byte	0x08
	.zero		1


	//   ....[5]....
        /*00d8*/ 	.word	0x000002a0
        /*00dc*/ 	.word	0x000000ff
        /*00e0*/ 	.word	0x00000060
        /*00e4*/ 	.short	0x0100
        /*00e6*/ 	.byte	0x08
	.zero		1


	//   ....[6]....
        /*00e8*/ 	.word	0x000002b0
        /*00ec*/ 	.word	0x000000ff
        /*00f0*/ 	.word	0x00000018
        /*00f4*/ 	.short	0x0100
        /*00f6*/ 	.byte	0x08
	.zero		1


	//   ....[7]....
        /*00f8*/ 	.word	0x000002c0
        /*00fc*/ 	.word	0x000000ff
        /*0100*/ 	.word	0x00000068
        /*0104*/ 	.short	0x0100
        /*0106*/ 	.byte	0x08
	.zero		1


	//   ....[8]....
        /*0108*/ 	.word	0x000002d0
        /*010c*/ 	.word	0x000000ff
        /*0110*/ 	.word	0x00000020
        /*0114*/ 	.short	0x0100
        /*0116*/ 	.byte	0x08
	.zero		1


	//   ....[9]....
        /*0118*/ 	.word	0x000002e0
        /*011c*/ 	.word	0x000000ff
        /*0120*/ 	.word	0x00000070
        /*0124*/ 	.short	0x0100
        /*0126*/ 	.byte	0x08
	.zero		1


	//   ....[10]....
        /*0128*/ 	.word	0x000002f0
        /*012c*/ 	.word	0x000000ff
        /*0130*/ 	.word	0x00000028
        /*0134*/ 	.short	0x0100
        /*0136*/ 	.byte	0x08
	.zero		1


	//   ....[11]....
        /*0138*/ 	.word	0x00000300
        /*013c*/ 	.word	0x000000ff
        /*0140*/ 	.word	0x00000078
        /*0144*/ 	.short	0x0100
        /*0146*/ 	.byte	0x08
	.zero		1


	//   ....[12]....
        /*0148*/ 	.word	0x00000310
        /*014c*/ 	.word	0x000000ff
        /*0150*/ 	.word	0x00000030
        /*0154*/ 	.short	0x0100
        /*0156*/ 	.byte	0x08
	.zero		1


	//   ....[13]....
        /*0158*/ 	.word	0x00000320
        /*015c*/ 	.word	0x000000ff
        /*0160*/ 	.word	0x00000080
        /*0164*/ 	.short	0x0100
        /*0166*/ 	.byte	0x08
	.zero		1


	//   ....[14]....
        /*0168*/ 	.word	0x00000330
        /*016c*/ 	.word	0x000000ff
        /*0170*/ 	.word	0x00000038
        /*0174*/ 	.short	0x0100
        /*0176*/ 	.byte	0x08
	.zero		1


	//   ....[15]....
        /*0178*/ 	.word	0x00000340
        /*017c*/ 	.word	0x000000ff
        /*0180*/ 	.word	0x00000088
        /*0184*/ 	.short	0x0100
        /*0186*/ 	.byte	0x08
	.zero		1


	//   ....[16]....
        /*0188*/ 	.word	0x00000350
        /*018c*/ 	.word	0x000000ff
        /*0190*/ 	.word	0x00000040
        /*0194*/ 	.short	0x0100
        /*0196*/ 	.byte	0x08
	.zero		1


	//   ....[17]....
        /*0198*/ 	.word	0x00000360
        /*019c*/ 	.word	0x000000ff
        /*01a0*/ 	.word	0x00000090
        /*01a4*/ 	.short	0x0100
        /*01a6*/ 	.byte	0x08
	.zero		1


	//   ....[18]....
        /*01a8*/ 	.word	0x00000370
        /*01ac*/ 	.word	0x000000ff
        /*01b0*/ 	.word	0x00000048
        /*01b4*/ 	.short	0x0100
        /*01b6*/ 	.byte	0x08
	.zero		1


	//   ....[19]....
        /*01b8*/ 	.word	0x00000380
        /*01bc*/ 	.word	0x000000ff
        /*01c0*/ 	.word	0x00000098
        /*01c4*/ 	.short	0x0100
        /*01c6*/ 	.byte	0x08
	.zero		1


	//   ....[20]....
        /*01c8*/ 	.word	0x000007e0
        /*01cc*/ 	.word	0x000000ff
        /*01d0*/ 	.word	0x000000b0
        /*01d4*/ 	.short	0x0100
        /*01d6*/ 	.byte	0x06
	.zero		1


	//   ....[21]....
        /*01d8*/ 	.word	0x00000870
        /*01dc*/ 	.word	0x000000ff
        /*01e0*/ 	.word	0x000000b8
        /*01e4*/ 	.short	0x0100
        /*01e6*/ 	.byte	0x06
	.zero		1


	//   ....[22]....
        /*01e8*/ 	.word	0x00001560
        /*01ec*/ 	.word	0x00000003
        /*01f0*/ 	.word	0x00000000
        /*01f4*/ 	.short	0x010a
        /*01f6*/ 	.byte	0x3f
	.zero		1


	//   ....[23]....
        /*01f8*/ 	.word	0x000015a0
        /*01fc*/ 	.word	0x00000003
        /*0200*/ 	.word	0x00000000
        /*0204*/ 	.short	0x010a
        /*0206*/ 	.byte	0x3f
	.zero		1


	//   ....[24]....
        /*0208*/ 	.word	0x00001ef0
        /*020c*/ 	.word	0x000000ff
        /*0210*/ 	.word	0x00000000
        /*0214*/ 	.short	0x010a
        /*0216*/ 	.byte	0x07
	.zero		1


	//   ....[25]....
        /*0218*/ 	.word	0x00001f30
        /*021c*/ 	.word	0x000000ff
        /*0220*/ 	.word	0x00000000
        /*0224*/ 	.short	0x010a
        /*0226*/ 	.byte	0x07
	.zero		1


	//   ....[26]....
        /*0228*/ 	.word	0x00002770
        /*022c*/ 	.word	0x00000005
        /*0230*/ 	.word	0x00000000
        /*0234*/ 	.short	0x0101
        /*0236*/ 	.byte	0x3f
	.zero		1


	//   ....[27]....
        /*0238*/ 	.word	0x00002930
        /*023c*/ 	.word	0x00000003
        /*0240*/ 	.word	0x00000000
        /*0244*/ 	.short	0x0101
        /*0246*/ 	.byte	0x3f
	.zero		1


	//   ....[28]....
        /*0248*/ 	.word	0x00008b80
        /*024c*/ 	.word	0x00000014
        /*0250*/ 	.word	0x00000050
        /*0254*/ 	.short	0x010a
        /*0256*/ 	.byte	0x3f
	.zero		1


	//   ....[29]....
        /*0258*/ 	.word	0x00008f00
        /*025c*/ 	.word	0x00000003
        /*0260*/ 	.word	0x000000b8
        /*0264*/ 	.short	0x0101
        /*0266*/ 	.byte	0x3f
	.zero		1


	//   ....[30]....
        /*0268*/ 	.word	0x00009650
        /*026c*/ 	.word	0x00000007
        /*0270*/ 	.word	0x00000000
        /*0274*/ 	.short	0x010a
        /*0276*/ 	.byte	0x3f
	.zero		1


	//   ....[31]....
        /*0278*/ 	.word	0x000096d0
        /*027c*/ 	.word	0x00000008
        /*0280*/ 	.word	0x00000000
        /*0284*/ 	.short	0x010a
        /*0286*/ 	.byte	0x3f
	.zero		1


	//   ....[32]....
        /*0288*/ 	.word	0x00009760
        /*028c*/ 	.word	0x00000009
        /*0290*/ 	.word	0x00000000
        /*0294*/ 	.short	0x010a
        /*0296*/ 	.byte	0x3f
	.zero		1


	//   ....[33]....
        /*0298*/ 	.word	0x000097f0
        /*029c*/ 	.word	0x00000008
        /*02a0*/ 	.word	0x00000000
        /*02a4*/ 	.short	0x010a
        /*02a6*/ 	.byte	0x3f
	.zero		1


	//   ....[34]....
        /*02a8*/ 	.word	0x00009880
        /*02ac*/ 	.word	0x00000009
        /*02b0*/ 	.word	0x00000000
        /*02b4*/ 	.short	0x010a
        /*02b6*/ 	.byte	0x3f
	.zero		1


	//   ....[35]....
        /*02b8*/ 	.word	0x00009910
        /*02bc*/ 	.word	0x00000008
        /*02c0*/ 	.word	0x00000000
        /*02c4*/ 	.short	0x010a
        /*02c6*/ 	.byte	0x3f
	.zero		1


	//   ....[36]....
        /*02c8*/ 	.word	0x000099a0
        /*02cc*/ 	.word	0x00000009
        /*02d0*/ 	.word	0x00000000
        /*02d4*/ 	.short	0x010a
        /*02d6*/ 	.byte	0x3f
	.zero		1


	//   ....[37]....
        /*02d8*/ 	.word	0x00009a30
        /*02dc*/ 	.word	0x00000008
        /*02e0*/ 	.word	0x00000000
        /*02e4*/ 	.short	0x010a
        /*02e6*/ 	.byte	0x3f
	.zero		1


	//   ....[38]....
        /*02e8*/ 	.word	0x00009ac0
        /*02ec*/ 	.word	0x0000000b
        /*02f0*/ 	.word	0x00000000
        /*02f4*/ 	.short	0x010a
        /*02f6*/ 	.byte	0x3f
	.zero		1


	//   ....[39]....
        /*02f8*/ 	.word	0x00009b50
        /*02fc*/ 	.word	0x00000003
        /*0300*/ 	.word	0x00000000
        /*0304*/ 	.short	0x010a
        /*0306*/ 	.byte	0x3f
	.zero		1


	//   ....[40]....
        /*0308*/ 	.word	0x00009bb0
        /*030c*/ 	.word	0x00000003
        /*0310*/ 	.word	0x00000000
        /*0314*/ 	.short	0x010a
        /*0316*/ 	.byte	0x3f
	.zero		1


	//   ....[41]....
        /*0318*/ 	.word	0x00009c10
        /*031c*/ 	.word	0x00000006
        /*0320*/ 	.word	0x00000000
        /*0324*/ 	.short	0x010a
        /*0326*/ 	.byte	0x3f
	.zero		1


	//   ....[42]....
        /*0328*/ 	.word	0x00009ce0
        /*032c*/ 	.word	0x00000014
        /*0330*/ 	.word	0x00000050
        /*0334*/ 	.short	0x010a
        /*0336*/ 	.byte	0x3f
	.zero		1


	//   ....[43]....
        /*0338*/ 	.word	0x00009db0
        /*033c*/ 	.word	0x00000007
        /*0340*/ 	.word	0x00000000
        /*0344*/ 	.short	0x010a
        /*0346*/ 	.byte	0x3f
	.zero		1


	//   ....[44]....
        /*0348*/ 	.word	0x00009e00
        /*034c*/ 	.word	0x00000008
        /*0350*/ 	.word	0x00000000
        /*0354*/ 	.short	0x010a
        /*0356*/ 	.byte	0x3f
	.zero		1


	//   ....[45]....
        /*0358*/ 	.word	0x00009e50
        /*035c*/ 	.word	0x00000009
        /*0360*/ 	.word	0x00000000
        /*0364*/ 	.short	0x010a
        /*0366*/ 	.byte	0x3f
	.zero		1


	//   ....[46]....
        /*0368*/ 	.word	0x00009ea0
        /*036c*/ 	.word	0x00000008
        /*0370*/ 	.word	0x00000000
        /*0374*/ 	.short	0x010a
        /*0376*/ 	.byte	0x3f
	.zero		1


	//   ....[47]....
        /*0378*/ 	.word	0x00009ef0
        /*037c*/ 	.word	0x00000009
        /*0380*/ 	.word	0x00000000
        /*0384*/ 	.short	0x010a
        /*0386*/ 	.byte	0x3f
	.zero		1


	//   ....[48]....
        /*0388*/ 	.word	0x00009f40
        /*038c*/ 	.word	0x00000008
        /*0390*/ 	.word	0x00000000
        /*0394*/ 	.short	0x010a
        /*0396*/ 	.byte	0x3f
	.zero		1


	//   ....[49]....
        /*0398*/ 	.word	0x00009f90
        /*039c*/ 	.word	0x00000009
        /*03a0*/ 	.word	0x00000000
        /*03a4*/ 	.short	0x010a
        /*03a6*/ 	.byte	0x3f
	.zero		1


	//   ....[50]....
        /*03a8*/ 	.word	0x00009fe0
        /*03ac*/ 	.word	0x00000008
        /*03b0*/ 	.word	0x00000000
        /*03b4*/ 	.short	0x010a
        /*03b6*/ 	.byte	0x3f
	.zero		1


	//   ....[51]....
        /*03b8*/ 	.word	0x0000a030
        /*03bc*/ 	.word	0x0000000b
        /*03c0*/ 	.word	0x00000000
        /*03c4*/ 	.short	0x010a
        /*03c6*/ 	.byte	0x3f
	.zero		1


	//----- nvinfo : EIATTR_NUM_MBARRIERS
	.align		4
.L_35:
        /*03c8*/ 	.byte	0x03, 0x38
        /*03ca*/ 	.short	0x0016


	//----- nvinfo : EIATTR_EXIT_INSTR_OFFSETS
	.align		4
        /*03cc*/ 	.byte	0x04, 0x1c
        /*03ce*/ 	.short	(.L_37 - .L_36)


	//   ....[0]....
.L_36:
        /*03d0*/ 	.word	0x00000a40


	//   ....[1]....
        /*03d4*/ 	.word	0x00001250


	//   ....[2]....
        /*03d8*/ 	.word	0x000082b0


	//   ....[3]....
        /*03dc*/ 	.word	0x00008810


	//   ....[4]....
        /*03e0*/ 	.word	0x00009ba0


	//----- nvinfo : EIATTR_MAX_THREADS
	.align		4
.L_37:
        /*03e4*/ 	.byte	0x04, 0x05
        /*03e6*/ 	.short	(.L_39 - .L_38)
.L_38:
        /*03e8*/ 	.word	0x00000180
        /*03ec*/ 	.word	0x00000001
        /*03f0*/ 	.word	0x00000001


	//----- nvinfo : EIATTR_CRS_STACK_SIZE
	.align		4
.L_39:
        /*03f4*/ 	.byte	0x04, 0x1e
        /*03f6*/ 	.short	(.L_41 - .L_40)
.L_40:
        /*03f8*/ 	.word	0x00000000


	//----- nvinfo : EIATTR_CBANK_PARAM_SIZE
	.align		4
.L_41:
        /*03fc*/ 	.byte	0x03, 0x19
        /*03fe*/ 	.short	0x0470


	//----- nvinfo : EIATTR_PARAM_CBANK
	.align		4
        /*0400*/ 	.byte	0x04, 0x0a
        /*0402*/ 	.short	(.L_43 - .L_42)
	.align		4
.L_42:
        /*0404*/ 	.word	index@(.nv.constant0._ZN7cutlass13device_kernelINS_4gemm6kernel13GemmUniversalIN4cute5tupleIJiiiiEEENS1_10collective13CollectiveMmaINS1_34MainloopSm90TmaGmmaWarpSpecializedILi10ENS5_IJNS4_1CILi2EEENSA_ILi1EEESC_EEENS1_35KernelTmaWarpSpecializedCooperativeEEENS5_IJNSA_ILi256EEENSA_ILi80EEENSA_ILi32EEEEEENS_10bfloat16_tENS5_IJlSC_lEEESK_SL_NS4_8TiledMMAINS4_8MMA_AtomIJNS4_4SM904GMMA27MMA_64x16x16_F32BF16BF16_SSILNSP_5MajorE0ELSR_0ELNSP_7ScaleInE1ELSS_1EEEEEENS4_6LayoutISD_NS5_IJSC_NSA_ILi0EEESW_EEEEENS5_IJNS4_10UnderscoreESZ_SZ_EEEEENS4_13SM90_TMA_LOADENS4_14ComposedLayoutINS4_7SwizzleILi2ELi4ELi3EEENS4_18smem_ptr_flag_bitsILi16EEENSV_INS5_IJNSA_ILi8EEESI_EEENS5_IJSI_SC_EEEEEEEvNS4_8identityENS4_23SM90_TMA_LOAD_MULTICASTES1C_vS1D_EENS_8epilogue10collective6detail29Sm90TmaWarpSpecializedAdapterINS1H_15DefaultEpilogueISK_SL_SL_NS1G_6thread17LinearCombinationISK_Li1EffLNS1L_9ScaleType4KindE0ELNS_15FloatRoundStyleE2ESK_EENS1_15EpilogueDefaultEEEEEvvEEEEvNT_6ParamsE)
        /*0408*/ 	.short	0x0210
        /*040a*/ 	.short	0x0470


	//----- nvinfo : EIATTR_SW_WAR
	.align		4
.L_43:
        /*040c*/ 	.byte	0x04, 0x36
        /*040e*/ 	.short	(.L_45 - .L_44)
.L_44:
        /*0410*/ 	.word	0x00000008
.L_45:


//--------------------- .nv.callgraph             --------------------------
	.section	.nv.callgraph,"",@"SHT_CUDA_CALLGRAPH"
	.align	4
	.sectionentsize	8
	.align		4
        /*0000*/ 	.word	0x00000000
	.align		4
        /*0004*/ 	.word	0xffffffff
	.align		4
        /*0008*/ 	.word	index@(_ZN7cutlass13device_kernelINS_4gemm6kernel13GemmUniversalIN4cute5tupleIJiiiiEEENS1_10collective13CollectiveMmaINS1_34MainloopSm90TmaGmmaWarpSpecializedILi10ENS5_IJNS4_1CILi2EEENSA_ILi1EEESC_EEENS1_35KernelTmaWarpSpecializedCooperativeEEENS5_IJNSA_ILi256EEENSA_ILi80EEENSA_ILi32EEEEEENS_10bfloat16_tENS5_IJlSC_lEEESK_SL_NS4_8TiledMMAINS4_8MMA_AtomIJNS4_4SM904GMMA27MMA_64x16x16_F32BF16BF16_SSILNSP_5MajorE0ELSR_0ELNSP_7ScaleInE1ELSS_1EEEEEENS4_6LayoutISD_NS5_IJSC_NSA_ILi0EEESW_EEEEENS5_IJNS4_10UnderscoreESZ_SZ_EEEEENS4_13SM90_TMA_LOADENS4_14ComposedLayoutINS4_7SwizzleILi2ELi4ELi3EEENS4_18smem_ptr_flag_bitsILi16EEENSV_INS5_IJNSA_ILi8EEESI_EEENS5_IJSI_SC_EEEEEEEvNS4_8identityENS4_23SM90_TMA_LOAD_MULTICASTES1C_vS1D_EENS_8epilogue10collective6detail29Sm90TmaWarpSpecializedAdapterINS1H_15DefaultEpilogueISK_SL_SL_NS1G_6thread17LinearCombinationISK_Li1EffLNS1L_9ScaleType4KindE0ELNS_15FloatRoundStyleE2ESK_EENS1_15EpilogueDefaultEEEEEvvEEEEvNT_6ParamsE)
	.align		4
        /*000c*/ 	.word	index@(__assertfail)
	.align		4
        /*0010*/ 	.word	0x00000000
	.align		4
        /*0014*/ 	.word	0xfffffffe
	.align		4
        /*0018*/ 	.word	0x00000000
	.align		4
        /*001c*/ 	.word	0xfffffffd
	.align		4
        /*0020*/ 	.word	0x00000000
	.align		4
        /*0024*/ 	.word	0xfffffffc


//--------------------- .nv.constant4             --------------------------
	.section	.nv.constant4,"a",@progbits
	.align	8
	.align		8
.nv.constant4:
        /*0000*/ 	.dword	__assertfail
	.align		8
        /*0008*/ 	.dword	__unnamed_1
	.align		8
        /*0010*/ 	.dword	_ZN39_INTERNAL_9466af1c_4_k_cu_ffad5d5a_73504cuda3std3__45__cpo5beginE
	.align		8
        /*0018*/ 	.dword	_ZN39_INTERNAL_9466af1c_4_k_cu_ffad5d5a_73504cuda3std3__45__cpo3endE
	.align		8
        /*0020*/ 	.dword	_ZN39_INTERNAL_9466af1c_4_k_cu_ffad5d5a_73504cuda3std3__45__cpo6cbeginE
	.align		8
        /*0028*/ 	.dword	_ZN39_INTERNAL_9466af1c_4_k_cu_ffad5d5a_73504cuda3std3__45__cpo4cendE
	.align		8
        /*0030*/ 	.dword	_ZN39_INTERNAL_9466af1c_4_k_cu_ffad5d5a_73504cuda3std3__441_GLOBAL__N__9466af1c_4_k_cu_ffad5d5a_73506ignoreE
	.align		8
        /*0038*/ 	.dword	_ZN39_INTERNAL_9466af1c_4_k_cu_ffad5d5a_73504cuda3std3__419piecewise_constructE
	.align		8
        /*0040*/ 	.dword	_ZN39_INTERNAL_9466af1c_4_k_cu_ffad5d5a_73504cuda3std3__48in_placeE
	.align		8
        /*0048*/ 	.dword	_ZN39_INTERNAL_9466af1c_4_k_cu_ffad5d5a_73504cuda3std6ranges3__45__cpo4swapE
	.align		8
        /*0050*/ 	.dword	_ZN39_INTERNAL_9466af1c_4_k_cu_ffad5d5a_73504cuda3std6ranges3__45__cpo9iter_moveE
	.align		8
        /*0058*/ 	.dword	_ZN39_INTERNAL_9466af1c_4_k_cu_ffad5d5a_73504cute7productE
	.align		8
        /*0060*/ 	.dword	_ZN39_INTERNAL_9466af1c_4_k_cu_ffad5d5a_73504cute1_E
	.align		8
        /*0068*/ 	.dword	$str$22
	.align		8
        /*0070*/ 	.dword	$str$23


//--------------------- .text._ZN7cutlass13device_kernelINS_4gemm6kernel13GemmUniversalIN4cute5tupleIJiiiiEEENS1_10collective13CollectiveMmaINS1_34MainloopSm90TmaGmmaWarpSpecializedILi10ENS5_IJNS4_1CILi2EEENSA_ILi1EEESC_EEENS1_35KernelTmaWarpSpecializedCooperativeEEENS5_IJNSA_ILi256EEENSA_ILi80EEENSA_ILi32EEEEEENS_10bfloat16_tENS5_IJlSC_lEEESK_SL_NS4_8TiledMMAINS4_8MMA_AtomIJNS4_4SM904GMMA27MMA_64x16x16_F32BF16BF16_SSILNSP_5MajorE0ELSR_0ELNSP_7ScaleInE1ELSS_1EEEEEENS4_6LayoutISD_NS5_IJSC_NSA_ILi0EEESW_EEEEENS5_IJNS4_10UnderscoreESZ_SZ_EEEEENS4_13SM90_TMA_LOADENS4_14ComposedLayoutINS4_7SwizzleILi2ELi4ELi3EEENS4_18smem_ptr_flag_bitsILi16EEENSV_INS5_IJNSA_ILi8EEESI_EEENS5_IJSI_SC_EEEEEEEvNS4_8identityENS4_23SM90_TMA_LOAD_MULTICASTES1C_vS1D_EENS_8epilogue10collective6detail29Sm90TmaWarpSpecializedAdapterINS1H_15DefaultEpilogueISK_SL_SL_NS1G_6thread17LinearCombinationISK_Li1EffLNS1L_9ScaleType4KindE0ELNS_15FloatRoundStyleE2ESK_EENS1_15EpilogueDefaultEEEEEvvEEEEvNT_6ParamsE --------------------------
	.section	.text._ZN7cutlass13device_kernelINS_4gemm6kernel13GemmUniversalIN4cute5tupleIJiiiiEEENS1_10collective13CollectiveMmaINS1_34MainloopSm90TmaGmmaWarpSpecializedILi10ENS5_IJNS4_1CILi2EEENSA_ILi1EEESC_EEENS1_35KernelTmaWarpSpecializedCooperativeEEENS5_IJNSA_ILi256EEENSA_ILi80EEENSA_ILi32EEEEEENS_10bfloat16_tENS5_IJlSC_lEEESK_SL_NS4_8TiledMMAINS4_8MMA_AtomIJNS4_4SM904GMMA27MMA_64x16x16_F32BF16BF16_SSILNSP_5MajorE0ELSR_0ELNSP_7ScaleInE1ELSS_1EEEEEENS4_6LayoutISD_NS5_IJSC_NSA_ILi0EEESW_EEEEENS5_IJNS4_10UnderscoreESZ_SZ_EEEEENS4_13SM90_TMA_LOADENS4_14ComposedLayoutINS4_7SwizzleILi2ELi4ELi3EEENS4_18smem_ptr_flag_bitsILi16EEENSV_INS5_IJNSA_ILi8EEESI_EEENS5_IJSI_SC_EEEEEEEvNS4_8identityENS4_23SM90_TMA_LOAD_MULTICASTES1C_vS1D_EENS_8epilogue10collective6detail29Sm90TmaWarpSpecializedAdapterINS1H_15DefaultEpilogueISK_SL_SL_NS1G_6thread17LinearCombinationISK_Li1EffLNS1L_9ScaleType4KindE0ELNS_15FloatRoundStyleE2ESK_EENS1_15EpilogueDefaultEEEEEvvEEEEvNT_6ParamsE,"ax",@progbits
	.align	128
.text._ZN7cutlass13device_kernelINS_4gemm6kernel13GemmUniversalIN4cute5tupleIJiiiiEEENS1_10collective13CollectiveMmaINS1_34MainloopSm90TmaGmmaWarpSpecializedILi10ENS5_IJNS4_1CILi2EEENSA_ILi1EEESC_EEENS1_35KernelTmaWarpSpecializedCooperativeEEENS5_IJNSA_ILi256EEENSA_ILi80EEENSA_ILi32EEEEEENS_10bfloat16_tENS5_IJlSC_lEEESK_SL_NS4_8TiledMMAINS4_8MMA_AtomIJNS4_4SM904GMMA27MMA_64x16x16_F32BF16BF16_SSILNSP_5MajorE0ELSR_0ELNSP_7ScaleInE1ELSS_1EEEEEENS4_6LayoutISD_NS5_IJSC_NSA_ILi0EEESW_EEEEENS5_IJNS4_10UnderscoreESZ_SZ_EEEEENS4_13SM90_TMA_LOADENS4_14ComposedLayoutINS4_7SwizzleILi2ELi4ELi3EEENS4_18smem_ptr_flag_bitsILi16EEENSV_INS5_IJNSA_ILi8EEESI_EEENS5_IJSI_SC_EEEEEEEvNS4_8identityENS4_23SM90_TMA_LOAD_MULTICASTES1C_vS1D_EENS_8epilogue10collective6detail29Sm90TmaWarpSpecializedAdapterINS1H_15DefaultEpilogueISK_SL_SL_NS1G_6thread17LinearCombinationISK_Li1EffLNS1L_9ScaleType4KindE0ELNS_15FloatRoundStyleE2ESK_EENS1_15EpilogueDefaultEEEEEvvEEEEvNT_6ParamsE:
        .type           _ZN7cutlass13device_kernelINS_4gemm6kernel13GemmUniversalIN4cute5tupleIJiiiiEEENS1_10collective13CollectiveMmaINS1_34MainloopSm90TmaGmmaWarpSpecializedILi10ENS5_IJNS4_1CILi2EEENSA_ILi1EEESC_EEENS1_35KernelTmaWarpSpecializedCooperativeEEENS5_IJNSA_ILi256EEENSA_ILi80EEENSA_ILi32EEEEEENS_10bfloat16_tENS5_IJlSC_lEEESK_SL_NS4_8TiledMMAINS4_8MMA_AtomIJNS4_4SM904GMMA27MMA_64x16x16_F32BF16BF16_SSILNSP_5MajorE0ELSR_0ELNSP_7ScaleInE1ELSS_1EEEEEENS4_6LayoutISD_NS5_IJSC_NSA_ILi0EEESW_EEEEENS5_IJNS4_10UnderscoreESZ_SZ_EEEEENS4_13SM90_TMA_LOADENS4_14ComposedLayoutINS4_7SwizzleILi2ELi4ELi3EEENS4_18smem_ptr_flag_bitsILi16EEENSV_INS5_IJNSA_ILi8EEESI_EEENS5_IJSI_SC_EEEEEEEvNS4_8identityENS4_23SM90_TMA_LOAD_MULTICASTES1C_vS1D_EENS_8epilogue10collective6detail29Sm90TmaWarpSpecializedAdapterINS1H_15DefaultEpilogueISK_SL_SL_NS1G_6thread17LinearCombinationISK_Li1EffLNS1L_9ScaleType4KindE0ELNS_15FloatRoundStyleE2ESK_EENS1_15EpilogueDefaultEEEEEvvEEEEvNT_6ParamsE,@function
        .size           _ZN7cutlass13device_kernelINS_4gemm6kernel13GemmUniversalIN4cute5tupleIJiiiiEEENS1_10collective13CollectiveMmaINS1_34MainloopSm90TmaGmmaWarpSpecializedILi10ENS5_IJNS4_1CILi2EEENSA_ILi1EEESC_EEENS1_35KernelTmaWarpSpecializedCooperativeEEENS5_IJNSA_ILi256EEENSA_ILi80EEENSA_ILi32EEEEEENS_10bfloat16_tENS5_IJlSC_lEEESK_SL_NS4_8TiledMMAINS4_8MMA_AtomIJNS4_4SM904GMMA27MMA_64x16x16_F32BF16BF16_SSILNSP_5MajorE0ELSR_0ELNSP_7ScaleInE1ELSS_1EEEEEENS4_6LayoutISD_NS5_IJSC_NSA_ILi0EEESW_EEEEENS5_IJNS4_10UnderscoreESZ_SZ_EEEEENS4_13SM90_TMA_LOADENS4_14ComposedLayoutINS4_7SwizzleILi2ELi4ELi3EEENS4_18smem_ptr_flag_bitsILi16EEENSV_INS5_IJNSA_ILi8EEESI_EEENS5_IJSI_SC_EEEEEEEvNS4_8identityENS4_23SM90_TMA_LOAD_MULTICASTES1C_vS1D_EENS_8epilogue10collective6detail29Sm90TmaWarpSpecializedAdapterINS1H_15DefaultEpilogueISK_SL_SL_NS1G_6thread17LinearCombinationISK_Li1EffLNS1L_9ScaleType4KindE0ELNS_15FloatRoundStyleE2ESK_EENS1_15EpilogueDefaultEEEEEvvEEEEvNT_6ParamsE,(.L_x_240 - _ZN7cutlass13device_kernelINS_4gemm6kernel13GemmUniversalIN4cute5tupleIJiiiiEEENS1_10collective13CollectiveMmaINS1_34MainloopSm90TmaGmmaWarpSpecializedILi10ENS5_IJNS4_1CILi2EEENSA_ILi1EEESC_EEENS1_35KernelTmaWarpSpecializedCooperativeEEENS5_IJNSA_ILi256EEENSA_ILi80EEENSA_ILi32EEEEEENS_10bfloat16_tENS5_IJlSC_lEEESK_SL_NS4_8TiledMMAINS4_8MMA_AtomIJNS4_4SM904GMMA27MMA_64x16x16_F32BF16BF16_SSILNSP_5MajorE0ELSR_0ELNSP_7ScaleInE1ELSS_1EEEEEENS4_6LayoutISD_NS5_IJSC_NSA_ILi0EEESW_EEEEENS5_IJNS4_10UnderscoreESZ_SZ_EEEEENS4_13SM90_TMA_LOADENS4_14ComposedLayoutINS4_7SwizzleILi2ELi4ELi3EEENS4_18smem_ptr_flag_bitsILi16EEENSV_INS5_IJNSA_ILi8EEESI_EEENS5_IJSI_SC_EEEEEEEvNS4_8identityENS4_23SM90_TMA_LOAD_MULTICASTES1C_vS1D_EENS_8epilogue10collective6detail29Sm90TmaWarpSpecializedAdapterINS1H_15DefaultEpilogueISK_SL_SL_NS1G_6thread17LinearCombinationISK_Li1EffLNS1L_9ScaleType4KindE0ELNS_15FloatRoundStyleE2ESK_EENS1_15EpilogueDefaultEEEEEvvEEEEvNT_6ParamsE)
        .other          _ZN7cutlass13device_kernelINS_4gemm6kernel13GemmUniversalIN4cute5tupleIJiiiiEEENS1_10collective13CollectiveMmaINS1_34MainloopSm90TmaGmmaWarpSpecializedILi10ENS5_IJNS4_1CILi2EEENSA_ILi1EEESC_EEENS1_35KernelTmaWarpSpecializedCooperativeEEENS5_IJNSA_ILi256EEENSA_ILi80EEENSA_ILi32EEEEEENS_10bfloat16_tENS5_IJlSC_lEEESK_SL_NS4_8TiledMMAINS4_8MMA_AtomIJNS4_4SM904GMMA27MMA_64x16x16_F32BF16BF16_SSILNSP_5MajorE0ELSR_0ELNSP_7ScaleInE1ELSS_1EEEEEENS4_6LayoutISD_NS5_IJSC_NSA_ILi0EEESW_EEEEENS5_IJNS4_10UnderscoreESZ_SZ_EEEEENS4_13SM90_TMA_LOADENS4_14ComposedLayoutINS4_7SwizzleILi2ELi4ELi3EEENS4_18smem_ptr_flag_bitsILi16EEENSV_INS5_IJNSA_ILi8EEESI_EEENS5_IJSI_SC_EEEEEEEvNS4_8identityENS4_23SM90_TMA_LOAD_MULTICASTES1C_vS1D_EENS_8epilogue10collective6detail29Sm90TmaWarpSpecializedAdapterINS1H_15DefaultEpilogueISK_SL_SL_NS1G_6thread17LinearCombinationISK_Li1EffLNS1L_9ScaleType4KindE0ELNS_15FloatRoundStyleE2ESK_EENS1_15EpilogueDefaultEEEEEvvEEEEvNT_6ParamsE,@"STO_CUDA_ENTRY STV_DEFAULT"
_ZN7cutlass13device_kernelINS_4gemm6kernel13GemmUniversalIN4cute5tupleIJiiiiEEENS1_10collective13CollectiveMmaINS1_34MainloopSm90TmaGmmaWarpSpecializedILi10ENS5_IJNS4_1CILi2EEENSA_ILi1EEESC_EEENS1_35KernelTmaWarpSpecializedCooperativeEEENS5_IJNSA_ILi256EEENSA_ILi80EEENSA_ILi32EEEEEENS_10bfloat16_tENS5_IJlSC_lEEESK_SL_NS4_8TiledMMAINS4_8MMA_AtomIJNS4_4SM904GMMA27MMA_64x16x16_F32BF16BF16_SSILNSP_5MajorE0ELSR_0ELNSP_7ScaleInE1ELSS_1EEEEEENS4_6LayoutISD_NS5_IJSC_NSA_ILi0EEESW_EEEEENS5_IJNS4_10UnderscoreESZ_SZ_EEEEENS4_13SM90_TMA_LOADENS4_14ComposedLayoutINS4_7SwizzleILi2ELi4ELi3EEENS4_18smem_ptr_flag_bitsILi16EEENSV_INS5_IJNSA_ILi8EEESI_EEENS5_IJSI_SC_EEEEEEEvNS4_8identityENS4_23SM90_TMA_LOAD_MULTICASTES1C_vS1D_EENS_8epilogue10collective6detail29Sm90TmaWarpSpecializedAdapterINS1H_15DefaultEpilogueISK_SL_SL_NS1G_6thread17LinearCombinationISK_Li1EffLNS1L_9ScaleType4KindE0ELNS_15FloatRoundStyleE2ESK_EENS1_15EpilogueDefaultEEEEEvvEEEEvNT_6ParamsE:
[----:B------:R-:W0:Y:S01]  /*0000*/  LDC R1, c[0x0][0x28] ;  /* 0x00000a00ff017b82 */ /* 0x000e220000000800 */
[----:B------:R-:W1:Y:S01]  /*0010*/  S2R R18, SR_TID.X ;  /* 0x0000000000127919 */ /* 0x000e620000002100 */
[----:B------:R-:W-:Y:S01]  /*0020*/  ELECT P0, URZ, PT ;  /* 0x00000000003f782f */ /* 0x000fe20003800000 */
[----:B------:R-:W-:Y:S01]  /*0030*/  BSSY B0, `(.L_x_0) ;  /* 0x000000f000007945 */ /* 0x000fe20003800000 */
[--C-:B-1----:R-:W-:Y:S02]  /*0040*/  SHF.R.U32.HI R0, RZ, 0x5, R18.reuse ;  /* 0x00000005ff007819 */ /* 0x102fe40000011612 */
[----:B------:R-:W-:-:S03]  /*0050*/  SHF.R.U32.HI R3, RZ, 0x7, R18 ;  /* 0x00000007ff037819 */ /* 0x000fc60000011612 */
[----:B------:R-:W1:Y:S04]  /*0060*/  SHFL.IDX PT, R2, R0, RZ, 0x1f ;  /* 0x00001fff00027589 */ /* 0x000e6800000e0000 */
[----:B------:R2:W3:Y:S01]  /*0070*/  SHFL.IDX PT, R5, R3, RZ, 0x1f ;  /* 0x00001fff03057589 */ /* 0x0004e200000e0000 */
[----:B-1----:R-:W-:-:S13]  /*0080*/  ISETP.NE.OR P0, PT, R2, RZ, !P0 ;  /* 0x000000ff0200720c */ /* 0x002fda0004705670 */
[----:B0-23--:R-:W-:Y:S05]  /*0090*/  @P0 BRA `(.L_x_1) ;  /* 0x0000000000200947 */ /* 0x00dfea0003800000 */
[----:B------:R-:W-:Y:S02]  /*00a0*/  ULDC.64 UR4, c[0x0][0x198] ;  /* 0x0000660000047ab9 */ /* 0x000fe40000000a00 */
[----:B------:R-:W-:Y:S02]  /*00b0*/  UIADD3 UR6, UP0, UR4, 0xf0, URZ ;  /* 0x000000f004067890 */ /* 0x000fe4000ff1e03f */
[----:B------:R-:W-:Y:S02]  /*00c0*/  UIADD3 UR4, UP1, UR4, 0x1f0, URZ ;  /* 0x000001f004047890 */ /* 0x000fe4000ff3e03f */
[----:B------:R-:W-:Y:S02]  /*00d0*/  UIADD3.X UR7, URZ, UR5, URZ, UP0, !UPT ;  /* 0x000000053f077290 */ /* 0x000fe400087fe43f */
[----:B------:R-:W-:-:S07]  /*00e0*/  UIADD3.X UR5, URZ, UR5, URZ, UP1, !UPT ;  /* 0x000000053f057290 */ /* 0x000fce0008ffe43f */
[----:B------:R0:W-:Y:S02]  /*00f0*/  UTMACCTL.PF [UR6] ;  /* 0x00000000060079b9 */ /* 0x0001e40008040000 */
[----:B------:R0:W-:Y:S02]  /*0100*/  UTMACCTL.PF [UR4] ;  /* 0x00000000040079b9 */ /* 0x0001e40008040000 */
[----:B0-----:R-:W-:Y:S01]  /*0110*/  NOP ;  /* 0x0000000000007918 */ /* 0x001fe20000000000 */
.L_x_1:
[----:B------:R-:W-:Y:S05]  /*0120*/  BSYNC B0 ;  /* 0x0000000000007941 */ /* 0x000fea0003800000 */
.L_x_0:
[----:B------:R-:W0:Y:S02]  /*0130*/  SHFL.IDX PT, R3, R0, RZ, 0x1f ;  /* 0x00001fff00037589 */ /* 0x000e2400000e0000 */
[----:B0-----:R-:W-:-:S13]  /*0140*/  ISETP.NE.AND P0, PT, R3, RZ, PT ;  /* 0x000000ff0300720c */ /* 0x001fda0003f05270 */
[----:B------:R-:W-:Y:S05]  /*0150*/  @P0 BRA `(.L_x_2) ;  /* 0x0000000000940947 */ /* 0x000fea0003800000 */
[----:B------:R-:W-:Y:S01]  /*0160*/  ELECT P0, URZ, PT ;  /* 0x00000000003f782f */ /* 0x000fe20003800000 */
[----:B------:R-:W-:-:S12]  /*0170*/  BSSY B0, `(.L_x_2) ;  /* 0x0000023000007945 */ /* 0x000fd80003800000 */
[----:B------:R-:W-:Y:S05]  /*0180*/  @!P0 BRA `(.L_x_3) ;  /* 0x0000000000848947 */ /* 0x000fea0003800000 */
[----:B------:R-:W0:Y:S01]  /*0190*/  S2UR UR8, SR_CgaCtaId ;  /* 0x00000000000879c3 */ /* 0x000e220000008800 */
[----:B------:R-:W-:Y:S01]  /*01a0*/  UMOV UR4, 0x400 ;  /* 0x0000040000047882 */ /* 0x000fe20000000000 */
[----:B------:R-:W-:Y:S01]  /*01b0*/  UMOV UR5, 0x1 ;  /* 0x0000000100057882 */ /* 0x000fe20000000000 */
[----:B------:R-:W-:Y:S02]  /*01c0*/  UMOV UR6, 0x4 ;  /* 0x0000000400067882 */ /* 0x000fe40000000000 */
[----:B------:R-:W-:-:S04]  /*01d0*/  UIADD3 UR6, -UR6, 0x100000, URZ ;  /* 0x0010000006067890 */ /* 0x000fc8000fffe13f */
[----:B------:R-:W-:Y:S02]  /*01e0*/  USHF.L.U32 UR7, UR6, 0xb, URZ ;  /* 0x0000000b06077899 */ /* 0x000fe4000800063f */
[----:B------:R-:W-:Y:S02]  /*01f0*/  USHF.L.U32 UR6, UR6, 0x1, URZ ;  /* 0x0000000106067899 */ /* 0x000fe4000800063f */
[----:B0-----:R-:W-:Y:S02]  /*0200*/  ULEA UR8, UR8, UR4, 0x18 ;  /* 0x0000000408087291 */ /* 0x001fe4000f8ec03f */
[----:B------:R-:W-:-:S04]  /*0210*/  UIADD3 UR4, -UR5, 0x100000, URZ ;  /* 0x0010000005047890 */ /* 0x000fc8000fffe13f */
[----:B------:R-:W-:Y:S02]  /*0220*/  USHF.L.U32 UR5, UR4, 0xb, URZ ;  /* 0x0000000b04057899 */ /* 0x000fe4000800063f */
[----:B------:R-:W-:Y:S01]  /*0230*/  USHF.L.U32 UR4, UR4, 0x1, URZ ;  /* 0x0000000104047899 */ /* 0x000fe2000800063f */
[----:B------:R-:W0:Y:S11]  /*0240*/  FENCE.VIEW.ASYNC.S ;  /* 0x00000000000073c6 */ /* 0x000e360000000000 */
[----:B0-----:R0:W1:Y:S01]  /*0250*/  SYNCS.EXCH.64 URZ, [UR8], UR4 ;  /* 0x00000004083f75b2 */ /* 0x0010620008000100 */
[----:B------:R0:W2:Y:S01]  /*0260*/  SYNCS.EXCH.64 URZ, [UR8+0x50], UR6 ;  /* 0x00005006083f75b2 */ /* 0x0000a20008000100 */
[----:B------:R0:W3:Y:S01]  /*0270*/  SYNCS.EXCH.64 URZ, [UR8+0x8], UR4 ;  /* 0x00000804083f75b2 */ /* 0x0000e20008000100 */
[----:B------:R0:W4:Y:S01]  /*0280*/  SYNCS.EXCH.64 URZ, [UR8+0x58], UR6 ;  /* 0x00005806083f75b2 */ /* 0x0001220008000100 */
[----:B------:R0:W0:Y:S01]  /*0290*/  SYNCS.EXCH.64 URZ, [UR8+0x10], UR4 ;  /* 0x00001004083f75b2 */ /* 0x0000220008000100 */
        /* <DEDUP_REMOVED lines=15> */
[----:B------:R-:W-:Y:S01]  /*0390*/  NOP ;  /* 0x0000000000007918 */ /* 0x000fe20000000000 */
.L_x_3:
[----:B0-----:R-:W-:Y:S05]  /*03a0*/  BSYNC B0 ;  /* 0x0000000000007941 */ /* 0x001fea0003800000 */
.L_x_2:
[----:B------:R-:W-:Y:S01]  /*03b0*/  SHF.R.S32.HI R7, RZ, 0x1f, R18 ;  /* 0x0000001fff077819 */ /* 0x000fe20000011412 */
[----:B------:R-:W0:Y:S01]  /*03c0*/  SHFL.IDX PT, R0, R0, RZ, 0x1f ;  /* 0x00001fff00007589 */ /* 0x000e2200000e0000 */
[----:B------:R-:W5:Y:S01]  /*03d0*/  S2UR UR8, SR_CTAID.X ;  /* 0x00000000000879c3 */ /* 0x000f620000002500 */
[----:B------:R-:W-:Y:S02]  /*03e0*/  ELECT P0, URZ, PT ;  /* 0x00000000003f782f */ /* 0x000fe40003800000 */
[----:B------:R-:W-:Y:S01]  /*03f0*/  LEA.HI R7, R7, R18, RZ, 0x7 ;  /* 0x0000001207077211 */ /* 0x000fe200078f38ff */
[----:B------:R-:W1:Y:S01]  /*0400*/  S2R R4, SR_CTAID.Y ;  /* 0x0000000000047919 */ /* 0x000e620000002600 */
[----:B------:R-:W-:Y:S01]  /*0410*/  SHF.R.S32.HI R8, RZ, 0x1f, R3 ;  /* 0x0000001fff087819 */ /* 0x000fe20000011403 */
[----:B------:R-:W-:Y:S01]  /*0420*/  ULDC UR4, c[0x0][0x150] ;  /* 0x0000540000047ab9 */ /* 0x000fe20000000800 */
[----:B------:R-:W-:Y:S01]  /*0430*/  LOP3.LUT R7, R7, 0xffffff80, RZ, 0xc0, !PT ;  /* 0xffffff8007077812 */ /* 0x000fe200078ec0ff */
[----:B------:R-:W-:Y:S01]  /*0440*/  NOP ;  /* 0x0000000000007918 */ /* 0x000fe20000000000 */
[----:B------:R-:W-:Y:S01]  /*0450*/  LEA.HI R8, R8, R3, RZ, 0x2 ;  /* 0x0000000308087211 */ /* 0x000fe200078f10ff */
[----:B------:R-:W2:Y:S01]  /*0460*/  LDC R10, c[0x0][0x144] ;  /* 0x00005100ff0a7b82 */ /* 0x000ea20000000800 */
[----:B------:R-:W-:Y:S01]  /*0470*/  NOP ;  /* 0x0000000000007918 */ /* 0x000fe20000000000 */
[----:B------:R-:W-:Y:S01]  /*0480*/  IMAD.IADD R6, R18, 0x1, -R7 ;  /* 0x0000000112067824 */ /* 0x000fe200078e0a07 */
[----:B------:R-:W-:Y:S01]  /*0490*/  LOP3.LUT R8, R8, 0x3ffffffc, RZ, 0xc0, !PT ;  /* 0x3ffffffc08087812 */ /* 0x000fe200078ec0ff */
[----:B------:R-:W-:Y:S01]  /*04a0*/  IMAD.MOV.U32 R23, RZ, RZ, 0x1 ;  /* 0x00000001ff177424 */ /* 0x000fe200078e00ff */
[----:B------:R-:W-:-:S02]  /*04b0*/  ISETP.NE.AND P3, PT, R5, RZ, PT ;  /* 0x000000ff0500720c */ /* 0x000fc40003f65270 */
[----:B------:R-:W-:Y:S01]  /*04c0*/  SHF.R.S32.HI R7, RZ, 0x1f, R6 ;  /* 0x0000001fff077819 */ /* 0x000fe20000011406 */
[----:B------:R-:W-:Y:S01]  /*04d0*/  IMAD.IADD R8, R3, 0x1, -R8 ;  /* 0x0000000103087824 */ /* 0x000fe200078e0a08 */
[----:B------:R-:W3:Y:S02]  /*04e0*/  LDC R13, c[0x0][0x140] ;  /* 0x00005000ff0d7b82 */ /* 0x000ee40000000800 */
[----:B------:R-:W-:Y:S02]  /*04f0*/  LEA.HI R7, R7, R6, RZ, 0x3 ;  /* 0x0000000607077211 */ /* 0x000fe400078f18ff */
[----:B0-----:R-:W-:Y:S02]  /*0500*/  ISETP.NE.OR P0, PT, R0, RZ, !P0 ;  /* 0x000000ff0000720c */ /* 0x001fe40004705670 */
[--C-:B------:R-:W-:Y:S02]  /*0510*/  SHF.R.S32.HI R0, RZ, 0x3, R7.reuse ;  /* 0x00000003ff007819 */ /* 0x100fe40000011407 */
[----:B------:R-:W-:-:S02]  /*0520*/  SHF.R.S32.HI R7, RZ, 0x1f, R7 ;  /* 0x0000001fff077819 */ /* 0x000fc40000011407 */
[----:B-----5:R-:W-:Y:S02]  /*0530*/  I2FP.F32.U32 R9, UR8 ;  /* 0x0000000800097c45 */ /* 0x020fe40008201000 */
[----:B------:R-:W-:-:S03]  /*0540*/  LEA.HI R7, R7, R0, RZ, 0x2 ;  /* 0x0000000007077211 */ /* 0x000fc600078f10ff */
[----:B------:R-:W-:Y:S01]  /*0550*/  FMUL R9, R9, UR4 ;  /* 0x0000000409097c20 */ /* 0x000fe20008400000 */
[----:B------:R-:W-:Y:S01]  /*0560*/  LOP3.LUT R7, R7, 0xfffffffc, RZ, 0xc0, !PT ;  /* 0xfffffffc07077812 */ /* 0x000fe200078ec0ff */
[----:B------:R-:W-:Y:S01]  /*0570*/  VOTEU.ALL UP0, P0 ;  /* 0x00000000003f7886 */ /* 0x000fe20000000000 */
[----:B-1----:R-:W-:Y:S01]  /*0580*/  I2FP.F32.U32 R3, R4 ;  /* 0x0000000400037245 */ /* 0x002fe20000201000 */
[----:B------:R-:W-:Y:S01]  /*0590*/  ULDC UR4, c[0x0][0x154] ;  /* 0x0000550000047ab9 */ /* 0x000fe20000000800 */
[----:B------:R-:W-:Y:S01]  /*05a0*/  VOTEU.ALL UP1, P0 ;  /* 0x00000000003f7886 */ /* 0x000fe20000020000 */
[----:B------:R-:W0:Y:S01]  /*05b0*/  F2I.U32.TRUNC.NTZ R9, R9 ;  /* 0x0000000900097305 */ /* 0x000e22000020f000 */
[----:B------:R-:W-:Y:S01]  /*05c0*/  IMAD.IADD R7, R0, 0x1, -R7 ;  /* 0x0000000100077824 */ /* 0x000fe200078e0a07 */
[----:B------:R-:W1:Y:S01]  /*05d0*/  @!UP0 S2UR UR7, SR_CgaCtaId ;  /* 0x00000000000789c3 */ /* 0x000e620000008800 */
[----:B------:R-:W-:Y:S01]  /*05e0*/  FMUL R12, R3, UR4 ;  /* 0x00000004030c7c20 */ /* 0x000fe20008400000 */
[----:B------:R-:W-:Y:S01]  /*05f0*/  UMOV UR4, 0x20 ;  /* 0x0000002000047882 */ /* 0x000fe20000000000 */
[----:B------:R-:W-:Y:S01]  /*0600*/  IMAD R8, R8, 0x4, R7 ;  /* 0x0000000408087824 */ /* 0x000fe200078e0207 */
[----:B------:R-:W-:Y:S01]  /*0610*/  @!UP0 UMOV UR6, 0x400 ;  /* 0x0000040000068882 */ /* 0x000fe20000000000 */
[----:B------:R-:W-:-:S04]  /*0620*/  @!UP0 UIADD3 UR4, -UR4, 0x100000, URZ ;  /* 0x0010000004048890 */ /* 0x000fc8000fffe13f */
[----:B------:R-:W-:Y:S02]  /*0630*/  @!UP0 USHF.L.U32 UR5, UR4, 0xb, URZ ;  /* 0x0000000b04058899 */ /* 0x000fe4000800063f */
[----:B------:R-:W-:Y:S01]  /*0640*/  @!UP0 USHF.L.U32 UR4, UR4, 0x1, URZ ;  /* 0x0000000104048899 */ /* 0x000fe2000800063f */
[----:B---3--:R-:W-:Y:S01]  /*0650*/  ISETP.EQ.U32.AND P2, PT, R13, 0x1, PT ;  /* 0x000000010d00780c */ /* 0x008fe20003f42070 */
[----:B------:R-:W3:Y:S01]  /*0660*/  F2I.U32.TRUNC.NTZ R12, R12 ;  /* 0x0000000c000c7305 */ /* 0x000ee2000020f000 */
[----:B------:R-:W-:Y:S01]  /*0670*/  LEA.HI R0, R8, R8, RZ, 0x1 ;  /* 0x0000000808007211 */ /* 0x000fe200078f08ff */
[----:B------:R-:W5:Y:S03]  /*0680*/  LDC R7, c[0x0][0x148] ;  /* 0x00005200ff077b82 */ /* 0x000f660000000800 */
[----:B------:R-:W-:Y:S01]  /*0690*/  LOP3.LUT R11, R0, 0xfffffffe, RZ, 0xc0, !PT ;  /* 0xfffffffe000b7812 */ /* 0x000fe200078ec0ff */
[----:B0-----:R-:W-:Y:S01]  /*06a0*/  IMAD.MOV R15, RZ, RZ, -R9 ;  /* 0x000000ffff0f7224 */ /* 0x001fe200078e0a09 */
[----:B------:R-:W-:-:S03]  /*06b0*/  SHF.R.S32.HI R9, RZ, 0x1f, R2 ;  /* 0x0000001fff097819 */ /* 0x000fc60000011402 */
[----:B--2---:R-:W-:Y:S01]  /*06c0*/  IMAD R3, R10, R15, UR8 ;  /* 0x000000080a037e24 */ /* 0x004fe2000f8e020f */
[----:B------:R-:W-:Y:S01]  /*06d0*/  LEA.HI R9, R9, R2, RZ, 0x2 ;  /* 0x0000000209097211 */ /* 0x000fe200078f10ff */
[C---:B------:R-:W-:Y:S02]  /*06e0*/  IMAD.IADD R0, R8.reuse, 0x1, -R11 ;  /* 0x0000000108007824 */ /* 0x040fe400078e0a0b */
[----:B------:R-:W-:Y:S01]  /*06f0*/  IMAD.SHL.U32 R11, R8, 0x4, RZ ;  /* 0x00000004080b7824 */ /* 0x000fe200078e00ff */
[----:B------:R-:W-:Y:S01]  /*0700*/  LOP3.LUT R9, R9, 0xfffffffc, RZ, 0xc0, !PT ;  /* 0xfffffffc09097812 */ /* 0x000fe200078ec0ff */
[----:B---3--:R-:W-:Y:S01]  /*0710*/  IMAD.MOV R21, RZ, RZ, -R12 ;  /* 0x000000ffff157224 */ /* 0x008fe200078e0a0c */
[----:B------:R-:W-:Y:S01]  /*0720*/  ISETP.NE.AND P4, PT, R0, R3, PT ;  /* 0x000000030000720c */ /* 0x000fe20003f85270 */
[----:B-1----:R-:W-:Y:S01]  /*0730*/  @!UP0 ULEA UR6, UR7, UR6, 0x18 ;  /* 0x0000000607068291 */ /* 0x002fe2000f8ec03f */
[----:B------:R-:W-:Y:S01]  /*0740*/  LOP3.LUT R22, R8, 0xc, R11, 0x78, !PT ;  /* 0x0000000c08167812 */ /* 0x000fe200078e780b */
[----:B------:R-:W-:Y:S01]  /*0750*/  IMAD.IADD R0, R2, 0x1, -R9 ;  /* 0x0000000102007824 */ /* 0x000fe200078e0a09 */
[----:B------:R-:W-:Y:S01]  /*0760*/  VOTEU.ALL UP0, P0 ;  /* 0x00000000003f7886 */ /* 0x000fe20000000000 */
[----:B------:R-:W-:Y:S01]  /*0770*/  LOP3.LUT P0, RZ, R6, 0x7, RZ, 0xc0, !PT ;  /* 0x0000000706ff7812 */ /* 0x000fe2000780c0ff */
[----:B------:R-:W-:-:S02]  /*0780*/  VIADD R6, R5, 0xffffffff ;  /* 0xffffffff05067836 */ /* 0x000fc40000000000 */
[----:B------:R-:W-:Y:S01]  /*0790*/  ISETP.NE.AND P1, PT, R0, 0x3, PT ;  /* 0x000000030000780c */ /* 0x000fe20003f25270 */
[----:B-----5:R-:W-:Y:S01]  /*07a0*/  IMAD R9, R7, R21, R4 ;  /* 0x0000001507097224 */ /* 0x020fe200078e0204 */
[----:B------:R-:W-:Y:S02]  /*07b0*/  ISETP.LT.U32.AND P0, PT, R22, 0x2, !P0 ;  /* 0x000000021600780c */ /* 0x000fe40004701070 */
[----:B------:R-:W-:Y:S01]  /*07c0*/  ISETP.EQ.OR P1, PT, R0, RZ, !P1 ;  /* 0x000000ff0000720c */ /* 0x000fe20004f22670 */
[----:B------:R-:W0:Y:S02]  /*07d0*/  FENCE.VIEW.ASYNC.S ;  /* 0x00000000000073c6 */ /* 0x000e240000000000 */
[----:B0-----:R0:W1:Y:S01]  /*07e0*/  @!UP0 SYNCS.EXCH.64 URZ, [UR6+0xb0], UR4 ;  /* 0x0000b004063f85b2 */ /* 0x0010620008000100 */
[----:B------:R-:W-:Y:S02]  /*07f0*/  @P4 LEA.HI R2, R22, R22, RZ, 0x1 ;  /* 0x0000001616024211 */ /* 0x000fe400078f08ff */
[----:B------:R-:W-:-:S02]  /*0800*/  ISETP.EQ.AND P1, PT, R5, RZ, P1 ;  /* 0x000000ff0500720c */ /* 0x000fc40000f22270 */
[----:B------:R-:W-:Y:S02]  /*0810*/  @P4 SHF.R.S32.HI R2, RZ, 0x1, R2 ;  /* 0x00000001ff024819 */ /* 0x000fe40000011402 */
[----:B------:R-:W-:Y:S02]  /*0820*/  ISETP.GE.U32.AND P6, PT, R6, 0x2, PT ;  /* 0x000000020600780c */ /* 0x000fe40003fc6070 */
[----:B------:R-:W-:Y:S02]  /*0830*/  @P4 ISETP.NE.AND P5, PT, R2, R9, PT ;  /* 0x000000090200420c */ /* 0x000fe40003fa5270 */
[----:B------:R-:W-:Y:S02]  /*0840*/  SEL R2, RZ, 0x1, !P0 ;  /* 0x00000001ff027807 */ /* 0x000fe40004000000 */
[----:B------:R-:W-:Y:S02]  /*0850*/  @P4 SEL R23, RZ, 0x1, P5 ;  /* 0x00000001ff174807 */ /* 0x000fe40002800000 */
[----:B------:R-:W-:Y:S01]  /*0860*/  SEL R19, RZ, 0x1, !P1 ;  /* 0x00000001ff137807 */ /* 0x000fe20004800000 */
[----:B------:R0:W2:Y:S01]  /*0870*/  @!UP1 SYNCS.EXCH.64 URZ, [UR6+0xb8], UR4 ;  /* 0x0000b804063f95b2 */ /* 0x0000a20008000100 */
[----:B------:R-:W-:Y:S01]  /*0880*/  LOP3.LUT R23, R23, R2, RZ, 0xc0, !PT ;  /* 0x0000000217177212 */ /* 0x000fe200078ec0ff */
[----:B------:R-:W-:Y:S01]  /*0890*/  NOP ;  /* 0x0000000000007918 */ /* 0x000fe20000000000 */
[----:B------:R-:W-:Y:S01]  /*08a0*/  SEL R19, R19, 0x2, P6 ;  /* 0x0000000213137807 */ /* 0x000fe20003000000 */
[----:B------:R-:W-:Y:S06]  /*08b0*/  @!P2 BRA `(.L_x_4) ;  /* 0x000000000008a947 */ /* 0x000fec0003800000 */
[----:B-12-4-:R-:W-:Y:S01]  /*08c0*/  UCGABAR_ARV ;  /* 0x00000000000079c7 */ /* 0x016fe20008000000 */
[----:B------:R-:W-:Y:S05]  /*08d0*/  BRA `(.L_x_5) ;  /* 0x0000000000047947 */ /* 0x000fea0003800000 */
.L_x_4:
[----:B-12-4-:R-:W-:Y:S01]  /*08e0*/  NOP ;  /* 0x0000000000007918 */ /* 0x016fe20000000000 */
.L_x_5:
[----:B------:R-:W1:Y:S01]  /*08f0*/  LDC R2, c[0x0][0x65c] ;  /* 0x00019700ff027b82 */ /* 0x000e620000000800 */
[----:B------:R-:W-:Y:S02]  /*0900*/  IMAD.U32 R8, RZ, RZ, UR8 ;  /* 0x00000008ff087e24 */ /* 0x000fe4000f8e00ff */
[----:B------:R-:W-:Y:S01]  /*0910*/  IMAD.MOV.U32 R9, RZ, RZ, RZ ;  /* 0x000000ffff097224 */ /* 0x000fe200078e00ff */
[----:B-1----:R-:W-:-:S04]  /*0920*/  ISETP.NE.AND P1, PT, R2, 0x1, PT ;  /* 0x000000010200780c */ /* 0x002fc80003f25270 */
[----:B------:R-:W-:-:S09]  /*0930*/  P2R R5, PR, RZ, 0x2 ;  /* 0x00000002ff057803 */ /* 0x000fd20000000000 */
[----:B------:R-:W1:Y:S01]  /*0940*/  @P1 LDC R17, c[0x0][0x10] ;  /* 0x00000400ff111b82 */ /* 0x000e620000000800 */
[----:B------:R-:W-:Y:S02]  /*0950*/  @P1 IMAD.MOV.U32 R5, RZ, RZ, RZ ;  /* 0x000000ffff051224 */ /* 0x000fe400078e00ff */
[----:B------:R-:W-:-:S05]  /*0960*/  @P1 IMAD.MOV.U32 R13, RZ, RZ, RZ ;  /* 0x000000ffff0d1224 */ /* 0x000fca00078e00ff */
[----:B------:R-:W2:Y:S01]  /*0970*/  @!P1 LDC R11, c[0x0][0xc] ;  /* 0x00000300ff0b9b82 */ /* 0x000ea20000000800 */
[----:B-1----:R-:W-:-:S04]  /*0980*/  @P1 IMAD.WIDE.U32 R16, R17, UR8, R4 ;  /* 0x0000000811101c25 */ /* 0x002fc8000f8e0004 */
[----:B------:R-:W-:Y:S02]  /*0990*/  @P1 IMAD.IADD R17, R17, 0x1, R13 ;  /* 0x0000000111111824 */ /* 0x000fe400078e020d */
[----:B--2---:R-:W-:-:S04]  /*09a0*/  @!P1 IMAD.WIDE.U32 R8, R4, R11, R8 ;  /* 0x0000000b04089225 */ /* 0x004fc800078e0008 */
[----:B------:R-:W-:Y:S02]  /*09b0*/  @!P1 IMAD.MOV.U32 R16, RZ, RZ, R8 ;  /* 0x000000ffff109224 */ /* 0x000fe400078e0008 */
[----:B------:R-:W-:Y:S01]  /*09c0*/  @!P1 IMAD.MOV.U32 R17, RZ, RZ, R9 ;  /* 0x000000ffff119224 */ /* 0x000fe200078e0009 */
[----:B------:R-:W-:Y:S06]  /*09d0*/  @!P2 BRA `(.L_x_6) ;  /* 0x00000000000ca947 */ /* 0x000fec0003800000 */
[----:B------:R-:W-:Y:S01]  /*09e0*/  UCGABAR_WAIT ;  /* 0x0000000000007dc7 */ /* 0x000fe20008000000 */
[----:B------:R-:W-:Y:S01]  /*09f0*/  CCTL.IVALL ;  /* 0x00000000ff00798f */ /* 0x000fe20002000000 */
[----:B------:R-:W-:Y:S05]  /*0a00*/  BRA `(.L_x_7) ;  /* 0x0000000000047947 */ /* 0x000fea0003800000 */
.L_x_6:
[----:B------:R-:W-:Y:S06]  /*0a10*/  BAR.SYNC.DEFER_BLOCKING 0x0 ;  /* 0x0000000000007b1d */ /* 0x000fec0000010000 */
.L_x_7:
[----:B------:R-:W-:Y:S05]  /*0a20*/  @!P3 BRA `(.L_x_8) ;  /* 0x000000780024b947 */ /* 0x000fea0003800000 */
[----:B------:R-:W-:-:S13]  /*0a30*/  ISETP.GT.U32.AND P0, PT, R6, 0x1, PT ;  /* 0x000000010600780c */ /* 0x000fda0003f04070 */
[----:B0-----:R-:W-:Y:S05]  /*0a40*/  @P0 EXIT ;  /* 0x000000000000094d */ /* 0x001fea0003800000 */
[----:B------:R-:W-:Y:S01]  /*0a50*/  ULDC.64 UR4, c[0x0][0x650] ;  /* 0x0001940000047ab9 */ /* 0x000fe20000000a00 */
[----:B------:R-:W-:Y:S01]  /*0a60*/  PRMT R0, RZ, 0x7610, R0 ;  /* 0x00007610ff007816 */ /* 0x000fe20000000000 */
[----:B------:R-:W-:Y:S01]  /*0a70*/  IMAD.MOV.U32 R107, RZ, RZ, -0x1 ;  /* 0xffffffffff6b7424 */ /* 0x000fe200078e00ff */
[----:B------:R-:W-:Y:S01]  /*0a80*/  ISETP.GE.U32.AND P0, PT, R16, UR4, PT ;  /* 0x0000000410007c0c */ /* 0x000fe2000bf06070 */
[----:B------:R-:W-:Y:S02]  /*0a90*/  IMAD.MOV.U32 R108, RZ, RZ, -0x1 ;  /* 0xffffffffff6c7424 */ /* 0x000fe400078e00ff */
[----:B------:R-:W-:Y:S01]  /*0aa0*/  IMAD.MOV.U32 R105, RZ, RZ, -0x1 ;  /* 0xffffffffff697424 */ /* 0x000fe200078e00ff */
[----:B------:R-:W-:-:S13]  /*0ab0*/  ISETP.GE.U32.AND.EX P0, PT, R17, UR5, PT, P0 ;  /* 0x0000000511007c0c */ /* 0x000fda000bf06100 */
[----:B------:R-:W-:Y:S05]  /*0ac0*/  @P0 BRA `(.L_x_9) ;  /* 0x0000000400280947 */ /* 0x000fea0003800000 */
[----:B------:R-:W0:Y:S01]  /*0ad0*/  LDC.64 R24, c[0x0][0x628] ;  /* 0x00018a00ff187b82 */ /* 0x000e220000000a00 */
[----:B------:R-:W-:Y:S02]  /*0ae0*/  IMAD.MOV.U32 R8, RZ, RZ, R16 ;  /* 0x000000ffff087224 */ /* 0x000fe400078e0010 */
[----:B------:R-:W-:-:S05]  /*0af0*/  IMAD.MOV.U32 R9, RZ, RZ, R17 ;  /* 0x000000ffff097224 */ /* 0x000fca00078e0011 */
[----:B------:R-:W1:Y:S08]  /*0b00*/  LDC R0, c[0x0][0x630] ;  /* 0x00018c00ff007b82 */ /* 0x000e700000000800 */
[----:B------:R-:W2:Y:S01]  /*0b10*/  LDC.64 R26, c[0x0][0x620] ;  /* 0x00018800ff1a7b82 */ /* 0x000ea20000000a00 */
[----:B0-----:R-:W-:-:S04]  /*0b20*/  ISETP.NE.U32.AND P0, PT, R24, RZ, PT ;  /* 0x000000ff1800720c */ /* 0x001fc80003f05070 */
[----:B------:R-:W-:-:S13]  /*0b30*/  ISETP.NE.AND.EX P0, PT, R25, RZ, PT, P0 ;  /* 0x000000ff1900720c */ /* 0x000fda0003f05300 */
[----:B-12---:R-:W-:Y:S05]  /*0b40*/  @!P0 BRA `(.L_x_10) ;  /* 0x0000000000288947 */ /* 0x006fea0003800000 */
[----:B------:R-:W0:Y:S02]  /*0b50*/  LDC R13, c[0x0][0x634] ;  /* 0x00018d00ff0d7b82 */ /* 0x000e240000000800 */
[----:B0-----:R-:W-:-:S05]  /*0b60*/  IADD3 R13, P0, R16, R13, RZ ;  /* 0x0000000d100d7210 */ /* 0x001fca0007f1e0ff */
[----:B------:R-:W-:-:S04]  /*0b70*/  IMAD.X R15, RZ, RZ, R17, P0 ;  /* 0x000000ffff0f7224 */ /* 0x000fc800000e0611 */
[----:B------:R-:W-:-:S04]  /*0b80*/  IMAD.WIDE.U32 R8, R15, R24, RZ ;  /* 0x000000180f087225 */ /* 0x000fc800078e00ff */
[----:B------:R-:W-:-:S04]  /*0b90*/  IMAD.WIDE.U32 R10, P0, R13, R25, R8 ;  /* 0x000000190d0a7225 */ /* 0x000fc80007800008 */
[----:B------:R-:W-:-:S04]  /*0ba0*/  IMAD.WIDE.U32 R8, R13, R24, RZ ;  /* 0x000000180d087225 */ /* 0x000fc800078e00ff */
[----:B------:R-:W-:Y:S01]  /*0bb0*/  IMAD.X R13, RZ, RZ, RZ, P0 ;  /* 0x000000ffff0d7224 */ /* 0x000fe200000e06ff */
[----:B------:R-:W-:Y:S01]  /*0bc0*/  IADD3 RZ, P0, R9, R10, RZ ;  /* 0x0000000a09ff7210 */ /* 0x000fe20007f1e0ff */
[----:B------:R-:W-:-:S04]  /*0bd0*/  IMAD.MOV.U32 R12, RZ, RZ, R11 ;  /* 0x000000ffff0c7224 */ /* 0x000fc800078e000b */
[----:B------:R-:W-:-:S08]  /*0be0*/  IMAD.WIDE.U32.X R8, R15, R25, R12, P0 ;  /* 0x000000190f087225 */ /* 0x000fd000000e040c */
.L_x_10:
[----:B------:R-:W0:Y:S01]  /*0bf0*/  LDC.64 R24, c[0x0][0x640] ;  /* 0x00019000ff187b82 */ /* 0x000e220000000a00 */
[-CC-:B------:R-:W-:Y:S01]  /*0c00*/  SHF.R.U64 R105, R8, R0.reuse, R9.reuse ;  /* 0x0000000008697219 */ /* 0x180fe20000001209 */
[----:B------:R-:W-:Y:S01]  /*0c10*/  IMAD R30, R7, R21, R4 ;  /* 0x00000015071e7224 */ /* 0x000fe200078e0204 */
[----:B------:R-:W-:Y:S01]  /*0c20*/  SHF.R.U32.HI R0, RZ, R0, R9 ;  /* 0x00000000ff007219 */ /* 0x000fe20000011609 */
[----:B------:R-:W-:Y:S01]  /*0c30*/  IMAD.MOV.U32 R21, RZ, RZ, 0x1 ;  /* 0x00000001ff157424 */ /* 0x000fe200078e00ff */
[----:B------:R-:W-:-:S03]  /*0c40*/  IADD3 R5, P0, RZ, -R105, RZ ;  /* 0x80000069ff057210 */ /* 0x000fc60007f1e0ff */
[----:B------:R-:W1:Y:S02]  /*0c50*/  LDC R6, c[0x0][0x618] ;  /* 0x00018600ff067b82 */ /* 0x000e640000000800 */
[----:B------:R-:W-:-:S04]  /*0c60*/  IMAD.X R9, RZ, RZ, ~R0, P0 ;  /* 0x000000ffff097224 */ /* 0x000fc800000e0e00 */
[-C--:B------:R-:W-:Y:S02]  /*0c70*/  IMAD R0, R9, R26.reuse, RZ ;  /* 0x0000001a09007224 */ /* 0x080fe400078e02ff */
[----:B------:R-:W2:Y:S01]  /*0c80*/  LDC R11, c[0x0][0x608] ;  /* 0x00018200ff0b7b82 */ /* 0x000ea20000000800 */
[----:B------:R-:W-:-:S04]  /*0c90*/  IMAD.WIDE.U32 R8, R5, R26, R16 ;  /* 0x0000001a05087225 */ /* 0x000fc800078e0010 */
[----:B------:R-:W-:-:S03]  /*0ca0*/  IMAD R5, R5, R27, R0 ;  /* 0x0000001b05057224 */ /* 0x000fc600078e0200 */
[----:B------:R-:W3:Y:S01]  /*0cb0*/  LDC R12, c[0x0][0x658] ;  /* 0x00019600ff0c7b82 */ /* 0x000ee20000000800 */
[----:B0-----:R-:W-:Y:S01]  /*0cc0*/  ISETP.NE.U32.AND P0, PT, R24, RZ, PT ;  /* 0x000000ff1800720c */ /* 0x001fe20003f05070 */
[----:B------:R-:W-:Y:S02]  /*0cd0*/  IMAD.IADD R5, R9, 0x1, R5 ;  /* 0x0000000109057824 */ /* 0x000fe400078e0205 */
[----:B------:R-:W-:Y:S01]  /*0ce0*/  IMAD.MOV.U32 R9, RZ, RZ, -0x1 ;  /* 0xffffffffff097424 */ /* 0x000fe200078e00ff */
[----:B------:R-:W-:-:S03]  /*0cf0*/  ISETP.NE.AND.EX P0, PT, R25, RZ, PT, P0 ;  /* 0x000000ff1900720c */ /* 0x000fc60003f05300 */
[----:B------:R-:W0:Y:S01]  /*0d00*/  LDC R15, c[0x0][0x600] ;  /* 0x00018000ff0f7b82 */ /* 0x000e220000000800 */
[-CC-:B-1----:R-:W-:Y:S02]  /*0d10*/  SHF.R.U64 R13, R8, R6.reuse, R5.reuse ;  /* 0x00000006080d7219 */ /* 0x182fe40000001205 */
[----:B------:R-:W-:-:S05]  /*0d20*/  SHF.R.U32.HI R0, RZ, R6, R5 ;  /* 0x00000006ff007219 */ /* 0x000fca0000011605 */
[----:B------:R-:W1:Y:S01]  /*0d30*/  LDC R14, c[0x0][0x648] ;  /* 0x00019200ff0e7b82 */ /* 0x000e620000000800 */
[-CC-:B--2---:R-:W-:Y:S02]  /*0d40*/  SHF.R.U64 R27, R13, R11.reuse, R0.reuse ;  /* 0x0000000b0d1b7219 */ /* 0x184fe40000001200 */
[----:B------:R-:W-:-:S05]  /*0d50*/  SHF.R.U32.HI R5, RZ, R11, R0 ;  /* 0x0000000bff057219 */ /* 0x000fca0000011600 */
[----:B------:R-:W2:Y:S01]  /*0d60*/  LDC R20, c[0x0][0x638] ;  /* 0x00018e00ff147b82 */ /* 0x000ea20000000800 */
[-CC-:B---3--:R-:W-:Y:S02]  /*0d70*/  SHF.R.U64 R28, R27, R12.reuse, R5.reuse ;  /* 0x0000000c1b1c7219 */ /* 0x188fe40000001205 */
[-C--:B------:R-:W-:Y:S02]  /*0d80*/  SHF.L.U32 R0, R9, R12.reuse, RZ ;  /* 0x0000000c09007219 */ /* 0x080fe400000006ff */
[----:B------:R-:W-:Y:S01]  /*0d90*/  SHF.R.U32.HI R5, RZ, R12, R5 ;  /* 0x0000000cff057219 */ /* 0x000fe20000011605 */
[----:B------:R-:W-:Y:S01]  /*0da0*/  IMAD.MOV.U32 R4, RZ, RZ, R28 ;  /* 0x000000ffff047224 */ /* 0x000fe200078e001c */
[----:B------:R-:W-:Y:S01]  /*0db0*/  LOP3.LUT R10, RZ, R0, RZ, 0x33, !PT ;  /* 0x00000000ff0a7212 */ /* 0x000fe200078e33ff */
[----:B------:R-:W3:Y:S01]  /*0dc0*/  LDC R26, c[0x0][0x610] ;  /* 0x00018400ff1a7b82 */ /* 0x000ee20000000800 */
[----:B------:R-:W-:Y:S05]  /*0dd0*/  @!P0 BRA `(.L_x_11) ;  /* 0x0000000000288947 */ /* 0x000fea0003800000 */
[----:B------:R-:W4:Y:S02]  /*0de0*/  LDC R9, c[0x0][0x64c] ;  /* 0x00019300ff097b82 */ /* 0x000f240000000800 */
[----:B----4-:R-:W-:-:S05]  /*0df0*/  IADD3 R9, P0, R28, R9, RZ ;  /* 0x000000091c097210 */ /* 0x010fca0007f1e0ff */
        /* <DEDUP_REMOVED lines=8> */
.L_x_11:
[----:B-1----:R-:W-:Y:S01]  /*0e80*/  SHF.R.U64 R4, R4, R14, R5 ;  /* 0x0000000e04047219 */ /* 0x002fe20000001205 */
[----:B0-----:R-:W-:Y:S01]  /*0e90*/  VIADD R6, R15, 0xffffffff ;  /* 0xffffffff0f067836 */ /* 0x001fe20000000000 */
[----:B------:R-:W-:Y:S02]  /*0ea0*/  SHF.L.U32 R0, R21, R12, RZ ;  /* 0x0000000c15007219 */ /* 0x000fe400000006ff */
[----:B------:R-:W-:Y:S01]  /*0eb0*/  LOP3.LUT R5, R27, R10, RZ, 0xc0, !PT ;  /* 0x0000000a1b057212 */ /* 0x000fe200078ec0ff */
[----:B------:R-:W-:Y:S01]  /*0ec0*/  IMAD.MOV R7, RZ, RZ, -R4 ;  /* 0x000000ffff077224 */ /* 0x000fe200078e0a04 */
[----:B------:R-:W-:Y:S02]  /*0ed0*/  SEL R3, R3, R30, !P1 ;  /* 0x0000001e03037207 */ /* 0x000fe40004800000 */
[----:B------:R-:W-:Y:S01]  /*0ee0*/  LOP3.LUT R6, R13, R6, RZ, 0xc0, !PT ;  /* 0x000000060d067212 */ /* 0x000fe200078ec0ff */
[----:B------:R-:W-:Y:S02]  /*0ef0*/  IMAD R4, R0, R4, R5 ;  /* 0x0000000400047224 */ /* 0x000fe400078e0205 */
[----:B--2---:R-:W-:-:S02]  /*0f00*/  IMAD R0, R7, R20, R28 ;  /* 0x0000001407007224 */ /* 0x004fc400078e021c */
[----:B---3--:R-:W-:Y:S02]  /*0f10*/  IMAD R3, R4, R26, R3 ;  /* 0x0000001a04037224 */ /* 0x008fe400078e0203 */
[----:B------:R-:W-:Y:S02]  /*0f20*/  IMAD.MOV.U32 R5, RZ, RZ, 0x1 ;  /* 0x00000001ff057424 */ /* 0x000fe400078e00ff */
[----:B------:R-:W-:-:S03]  /*0f30*/  IMAD R4, R0, R15, R6 ;  /* 0x0000000f00047224 */ /* 0x000fc600078e0206 */
[----:B------:R-:W-:Y:S02]  /*0f40*/  PRMT R0, R5, 0x7610, R0 ;  /* 0x0000761005007816 */ /* 0x000fe40000000000 */
[----:B------:R-:W-:Y:S02]  /*0f50*/  SEL R108, R4, R3, !P1 ;  /* 0x00000003046c7207 */ /* 0x000fe40004800000 */
[----:B------:R-:W-:-:S07]  /*0f60*/  SEL R107, R3, R4, !P1 ;  /* 0x00000004036b7207 */ /* 0x000fce0004800000 */
.L_x_9:
[----:B------:R-:W-:-:S08]  /*0f70*/  NOP ;  /* 0x0000000000007918 */ /* 0x000fd00000000000 */
[----:B------:R-:W0:Y:S02]  /*0f80*/  USETMAXREG.TRY_ALLOC.CTAPOOL UP0, 0xe8 ;  /* 0x000000e8000079c8 */ /* 0x000e240008000600 */
[----:B0-----:R-:W-:-:S13]  /*0f90*/  PLOP3.LUT P0, PT, PT, PT, UP0, 0x80, 0x0 ;  /* 0x000000000000781c */ /* 0x001fda0003f0f008 */
[----:B------:R-:W-:Y:S05]  /*0fa0*/  @!P0 BRA `(.L_x_9) ;  /* 0xfffffffc00f08947 */ /* 0x000fea000383ffff */
[----:B------:R-:W-:Y:S01]  /*0fb0*/  ULDC.64 UR4, c[0x0][0x598] ;  /* 0x0001660000047ab9 */ /* 0x000fe20000000a00 */
[----:B------:R-:W-:Y:S01]  /*0fc0*/  ULDC.64 UR36, c[0x0][0x208] ;  /* 0x0000820000247ab9 */ /* 0x000fe20000000a00 */
[----:B------:R-:W-:-:S04]  /*0fd0*/  ISETP.NE.U32.AND P0, PT, RZ, UR4, PT ;  /* 0x00000004ff007c0c */ /* 0x000fc8000bf05070 */
[----:B------:R-:W-:-:S13]  /*0fe0*/  ISETP.NE.AND.EX P0, PT, RZ, UR5, PT, P0 ;  /* 0x00000005ff007c0c */ /* 0x000fda000bf05300 */
[----:B------:R-:W-:Y:S05]  /*0ff0*/  @!P0 BRA `(.L_x_12) ;  /* 0x00000000001c8947 */ /* 0x000fea0003800000 */
[----:B------:R-:W0:Y:S02]  /*1000*/  LDC.64 R4, c[0x0][0x598] ;  /* 0x00016600ff047b82 */ /* 0x000e240000000a00 */
[----:B0-----:R-:W2:Y:S02]  /*1010*/  LDG.E.64 R4, desc[UR36][R4.64] ;  /* 0x0000002404047981 */ /* 0x001ea4000c1e1b00 */
[----:B--2---:R-:W-:-:S04]  /*1020*/  ISETP.NE.U32.AND P0, PT, R4, RZ, PT ;  /* 0x000000ff0400720c */ /* 0x004fc80003f05070 */
[----:B------:R-:W-:-:S13]  /*1030*/  ISETP.NE.AND.EX P0, PT, R5, RZ, PT, P0 ;  /* 0x000000ff0500720c */ /* 0x000fda0003f05300 */
[----:B------:R-:W-:Y:S05]  /*1040*/  @!P0 BRA `(.L_x_12) ;  /* 0x0000000000088947 */ /* 0x000fea0003800000 */
[----:B------:R0:W5:Y:S01]  /*1050*/  LD.E R104, desc[UR36][R4.64] ;  /* 0x0000002404687980 */ /* 0x000162000c101900 */
[----:B------:R-:W-:Y:S05]  /*1060*/  BRA `(.L_x_13) ;  /* 0x0000000000247947 */ /* 0x000fea0003800000 */
.L_x_12:
[----:B------:R-:W-:Y:S02]  /*1070*/  ULDC.64 UR4, c[0x0][0x588] ;  /* 0x0001620000047ab9 */ /* 0x000fe40000000a00 */
[----:B------:R-:W-:-:S04]  /*1080*/  ISETP.NE.U32.AND P0, PT, RZ, UR4, PT ;  /* 0x00000004ff007c0c */ /* 0x000fc8000bf05070 */
[----:B------:R-:W-:-:S13]  /*1090*/  ISETP.NE.AND.EX P0, PT, RZ, UR5, PT, P0 ;  /* 0x00000005ff007c0c */ /* 0x000fda000bf05300 */
[----:B------:R-:W-:Y:S05]  /*10a0*/  @!P0 BRA `(.L_x_14) ;  /* 0x00000000000c8947 */ /* 0x000fea0003800000 */
[----:B------:R-:W0:Y:S02]  /*10b0*/  LDC.64 R4, c[0x0][0x588] ;  /* 0x00016200ff047b82 */ /* 0x000e240000000a00 */
[----:B0-----:R1:W5:Y:S01]  /*10c0*/  LDG.E R104, desc[UR36][R4.64] ;  /* 0x0000002404687981 */ /* 0x001362000c1e1900 */
[----:B------:R-:W-:Y:S05]  /*10d0*/  BRA `(.L_x_13) ;  /* 0x0000000000087947 */ /* 0x000fea0003800000 */
.L_x_14:
[----:B------:R-:W-:Y:S02]  /*10e0*/  ULDC UR4, c[0x0][0x580] ;  /* 0x0001600000047ab9 */ /* 0x000fe40000000800 */
[----:B------:R-:W-:-:S07]  /*10f0*/  IMAD.U32 R104, RZ, RZ, UR4 ;  /* 0x00000004ff687e24 */ /* 0x000fce000f8e00ff */
.L_x_13:
[----:B------:R-:W-:Y:S02]  /*1100*/  ULDC.64 UR4, c[0x0][0x5a0] ;  /* 0x0001680000047ab9 */ /* 0x000fe40000000a00 */
[----:B------:R-:W-:-:S04]  /*1110*/  ISETP.NE.U32.AND P0, PT, RZ, UR4, PT ;  /* 0x00000004ff007c0c */ /* 0x000fc8000bf05070 */
[----:B------:R-:W-:-:S13]  /*1120*/  ISETP.NE.AND.EX P0, PT, RZ, UR5, PT, P0 ;  /* 0x00000005ff007c0c */ /* 0x000fda000bf05300 */
[----:B------:R-:W-:Y:S05]  /*1130*/  @!P0 BRA `(.L_x_15) ;  /* 0x00000000001c8947 */ /* 0x000fea0003800000 */
[----:B01----:R-:W0:Y:S02]  /*1140*/  LDC.64 R4, c[0x0][0x5a0] ;  /* 0x00016800ff047b82 */ /* 0x003e240000000a00 */
[----:B0-----:R-:W2:Y:S02]  /*1150*/  LDG.E.64 R4, desc[UR36][R4.64] ;  /* 0x0000002404047981 */ /* 0x001ea4000c1e1b00 */
[----:B--2---:R-:W-:-:S04]  /*1160*/  ISETP.NE.U32.AND P0, PT, R4, RZ, PT ;  /* 0x000000ff0400720c */ /* 0x004fc80003f05070 */
[----:B------:R-:W-:-:S13]  /*1170*/  ISETP.NE.AND.EX P0, PT, R5, RZ, PT, P0 ;  /* 0x000000ff0500720c */ /* 0x000fda0003f05300 */
[----:B------:R-:W-:Y:S05]  /*1180*/  @!P0 BRA `(.L_x_15) ;  /* 0x0000000000088947 */ /* 0x000fea0003800000 */
[----:B------:R0:W5:Y:S01]  /*1190*/  LD.E R106, desc[UR36][R4.64] ;  /* 0x00000024046a7980 */ /* 0x000162000c101900 */
[----:B------:R-:W-:Y:S05]  /*11a0*/  BRA `(.L_x_16) ;  /* 0x0000000000247947 */ /* 0x000fea0003800000 */
.L_x_15:
[----:B------:R-:W-:Y:S02]  /*11b0*/  ULDC.64 UR4, c[0x0][0x590] ;  /* 0x0001640000047ab9 */ /* 0x000fe40000000a00 */
[----:B------:R-:W-:-:S04]  /*11c0*/  ISETP.NE.U32.AND P0, PT, RZ, UR4, PT ;  /* 0x00000004ff007c0c */ /* 0x000fc8000bf05070 */
[----:B------:R-:W-:-:S13]  /*11d0*/  ISETP.NE.AND.EX P0, PT, RZ, UR5, PT, P0 ;  /* 0x00000005ff007c0c */ /* 0x000fda000bf05300 */
[----:B------:R-:W-:Y:S05]  /*11e0*/  @!P0 BRA `(.L_x_17) ;  /* 0x00000000000c8947 */ /* 0x000fea0003800000 */
[----:B01----:R-:W0:Y:S02]  /*11f0*/  LDC.64 R4, c[0x0][0x590] ;  /* 0x00016400ff047b82 */ /* 0x003e240000000a00 */
[----:B0-----:R1:W5:Y:S01]  /*1200*/  LDG.E R106, desc[UR36][R4.64] ;  /* 0x00000024046a7981 */ /* 0x001362000c1e1900 */
[----:B------:R-:W-:Y:S05]  /*1210*/  BRA `(.L_x_16) ;  /* 0x0000000000087947 */ /* 0x000fea0003800000 */
.L_x_17:
[----:B------:R-:W-:Y:S02]  /*1220*/  ULDC UR4, c[0x0][0x584] ;  /* 0x0001610000047ab9 */ /* 0x000fe40000000800 */
[----:B------:R-:W-:-:S07]  /*1230*/  IMAD.U32 R106, RZ, RZ, UR4 ;  /* 0x00000004ff6a7e24 */ /* 0x000fce000f8e00ff */
.L_x_16:
[----:B------:R-:W-:-:S13]  /*1240*/  LOP3.LUT P0, RZ, R0, 0xff, RZ, 0xc0, !PT ;  /* 0x000000ff00ff7812 */ /* 0x000fda000780c0ff */
[----:B------:R-:W-:Y:S05]  /*1250*/  @!P0 EXIT ;  /* 0x000000000000894d */ /* 0x000fea0003800000 */
[----:B------:R-:W-:Y:S01]  /*1260*/  ULDC UR4, c[0x0][0x28c] ;  /* 0x0000a30000047ab9 */ /* 0x000fe20000000800 */
[----:B------:R-:W-:Y:S01]  /*1270*/  LOP3.LUT R118, R19, 0x1, RZ, 0xfc, !PT ;  /* 0x0000000113767812 */ /* 0x000fe200078efcff */
[----:B------:R-:W-:Y:S01]  /*1280*/  UIADD3 UR4, UR4, 0x1f, URZ ;  /* 0x0000001f04047890 */ /* 0x000fe2000fffe03f */
[----:B------:R-:W-:Y:S01]  /*1290*/  UMOV UR38, URZ ;  /* 0x0000003f00267c82 */ /* 0x000fe20008000000 */
[----:B------:R-:W-:Y:S02]  /*12a0*/  UMOV UR39, URZ ;  /* 0x0000003f00277c82 */ /* 0x000fe40008000000 */
[----:B------:R-:W-:-:S04]  /*12b0*/  USHF.R.S32.HI UR5, URZ, 0x1f, UR4 ;  /* 0x0000001f3f057899 */ /* 0x000fc80008011404 */
[----:B------:R-:W-:-:S04]  /*12c0*/  ULEA.HI UR5, UR5, UR4, URZ, 0x5 ;  /* 0x0000000405057291 */ /* 0x000fc8000f8f283f */
[----:B------:R-:W-:-:S12]  /*12d0*/  USHF.R.S32.HI UR40, URZ, 0x5, UR5 ;  /* 0x000000053f287899 */ /* 0x000fd80008011405 */
.L_x_193:
[----:B------:R-:W-:Y:S01]  /*12e0*/  LOP3.LUT R0, R18, 0x80, RZ, 0xc0, !PT ;  /* 0x0000008012007812 */ /* 0x000fe200078ec0ff */
[----:B------:R-:W2:Y:S01]  /*12f0*/  S2UR UR6, SR_CgaCtaId ;  /* 0x00000000000679c3 */ /* 0x000ea20000008800 */
[----:B------:R-:W-:Y:S02]  /*1300*/  UMOV UR41, 0x400 ;  /* 0x0000040000297882 */ /* 0x000fe40000000000 */
[----:B------:R-:W-:-:S06]  /*1310*/  SHF.R.U32.HI R0, RZ, 0x7, R0 ;  /* 0x00000007ff007819 */ /* 0x000fcc0000011600 */
[----:B---3--:R-:W3:Y:S01]  /*1320*/  SHFL.IDX PT, R0, R0, RZ, 0x1f ;  /* 0x00001fff00007589 */ /* 0x008ee200000e0000 */
[----:B--2---:R-:W-:Y:S01]  /*1330*/  ULEA UR41, UR6, UR41, 0x18 ;  /* 0x0000002906297291 */ /* 0x004fe2000f8ec03f */
[----:B---3--:R-:W-:-:S13]  /*1340*/  R2UR UR4, R0 ;  /* 0x00000000000472ca */ /* 0x008fda00000e0000 */
[----:B------:R-:W-:-:S04]  /*1350*/  ULEA.HI UR5, UR4, UR4, URZ, 0x1 ;  /* 0x0000000404057291 */ /* 0x000fc8000f8f083f */
[----:B------:R-:W-:-:S04]  /*1360*/  ULOP3.LUT UR5, UR5, 0xffffe, URZ, 0xc0, !UPT ;  /* 0x000ffffe05057892 */ /* 0x000fc8000f8ec03f */
[----:B------:R-:W-:-:S03]  /*1370*/  UIADD3 UR5, UR4, -UR5, URZ ;  /* 0x8000000504057290 */ /* 0x000fc6000fffe03f */
[----:B------:R-:W-:Y:S01]  /*1380*/  ULDC UR4, c[0x0][0x28c] ;  /* 0x0000a30000047ab9 */ /* 0x000fe20000000800 */
[----:B------:R-:W-:Y:S01]  /*1390*/  ULEA UR5, UR5, UR41, 0xc ;  /* 0x0000002905057291 */ /* 0x000fe2000f8e603f */
[----:B------:R-:W-:-:S03]  /*13a0*/  ISETP.LT.AND P0, PT, RZ, UR4, PT ;  /* 0x00000004ff007c0c */ /* 0x000fc6000bf01270 */
[----:B------:R-:W-:-:S04]  /*13b0*/  UIADD3 UR5, UR5, 0x180, URZ ;  /* 0x0000018005057890 */ /* 0x000fc8000fffe03f */
[----:B------:R-:W-:-:S04]  /*13c0*/  USHF.R.U32.HI UR5, URZ, 0x4, UR5 ;  /* 0x000000043f057899 */ /* 0x000fc80008011605 */
[----:B------:R-:W-:Y:S02]  /*13d0*/  ULOP3.LUT UR42, UR5, 0x3fff, URZ, 0xc0, !UPT ;  /* 0x00003fff052a7892 */ /* 0x000fe4000f8ec03f */
[----:B01--45:R-:W-:Y:S10]  /*13e0*/  @P0 BRA `(.L_x_18) ;  /* 0x0000000000400947 */ /* 0x033ff40003800000 */
[----:B------:R-:W-:Y:S01]  /*13f0*/  MOV R0, 0x0 ;  /* 0x0000000000007802 */ /* 0x000fe20000000f00 */
[----:B------:R-:W-:Y:S01]  /*1400*/  ULDC.64 UR4, c[0x4][0x68] ;  /* 0x01001a0000047ab9 */ /* 0x000fe20000000a00 */
[----:B------:R-:W-:Y:S01]  /*1410*/  ULDC.64 UR6, c[0x4][0x8] ;  /* 0x0100020000067ab9 */ /* 0x000fe20000000a00 */
[----:B01----:R-:W-:Y:S01]  /*1420*/  IMAD.U32 R4, RZ, RZ, UR4 ;  /* 0x00000004ff047e24 */ /* 0x003fe2000f8e00ff */
[----:B------:R0:W1:Y:S01]  /*1430*/  LDC.64 R14, c[0x4][R0] ;  /* 0x01000000000e7b82 */ /* 0x0000620000000a00 */
[----:B------:R-:W-:Y:S01]  /*1440*/  IMAD.U32 R5, RZ, RZ, UR5 ;  /* 0x00000005ff057e24 */ /* 0x000fe2000f8e00ff */
[----:B------:R-:W-:Y:S01]  /*1450*/  ULDC.64 UR4, c[0x4][0x70] ;  /* 0x01001c0000047ab9 */ /* 0x000fe20000000a00 */
[----:B------:R-:W-:Y:S02]  /*1460*/  IMAD.U32 R10, RZ, RZ, UR6 ;  /* 0x00000006ff0a7e24 */ /* 0x000fe4000f8e00ff */
[----:B------:R-:W-:Y:S02]  /*1470*/  IMAD.U32 R6, RZ, RZ, UR4 ;  /* 0x00000004ff067e24 */ /* 0x000fe4000f8e00ff */
[----:B------:R-:W-:-:S02]  /*1480*/  IMAD.U32 R7, RZ, RZ, UR5 ;  /* 0x00000005ff077e24 */ /* 0x000fc4000f8e00ff */
[----:B------:R-:W-:Y:S02]  /*1490*/  IMAD.U32 R11, RZ, RZ, UR7 ;  /* 0x00000007ff0b7e24 */ /* 0x000fe4000f8e00ff */
[----:B------:R-:W-:Y:S02]  /*14a0*/  IMAD.MOV.U32 R8, RZ, RZ, 0x1e1 ;  /* 0x000001e1ff087424 */ /* 0x000fe400078e00ff */
[----:B------:R-:W-:Y:S02]  /*14b0*/  IMAD.MOV.U32 R12, RZ, RZ, 0x1 ;  /* 0x00000001ff0c7424 */ /* 0x000fe400078e00ff */
[----:B0-----:R-:W-:-:S07]  /*14c0*/  IMAD.MOV.U32 R13, RZ, RZ, RZ ;  /* 0x000000ffff0d7224 */ /* 0x001fce00078e00ff */
[----:B------:R-:W-:-:S07]  /*14d0*/  LEPC R20, `(.L_x_18) ;  /* 0x000000001014794e */ /* 0x000fce0000000000 */
[----:B-1---5:R-:W-:Y:S05]  /*14e0*/  CALL.ABS.NOINC R14 ;  /* 0x000000000e007343 */ /* 0x022fea0003c00000 */
.L_x_18:
[----:B------:R-:W-:-:S13]  /*14f0*/  ISETP.NE.AND P0, PT, R118, 0x3, PT ;  /* 0x000000037600780c */ /* 0x000fda0003f05270 */
[----:B------:R-:W-:Y:S05]  /*1500*/  @!P0 BRA `(.L_x_19) ;  /* 0x0000000000048947 */ /* 0x000fea0003800000 */
[----:B------:R-:W-:Y:S01]  /*1510*/  BPT.TRAP 0x1 ;  /* 0x000000040000795c */ /* 0x000fe20000300000 */
.L_x_19:
[----:B------:R-:W-:Y:S02]  /*1520*/  IMAD.U32 R3, RZ, RZ, UR39 ;  /* 0x00000027ff037e24 */ /* 0x000fe4000f8e00ff */
[----:B------:R-:W-:-:S03]  /*1530*/  IMAD.U32 R0, RZ, RZ, UR38 ;  /* 0x00000026ff007e24 */ /* 0x000fc6000f8e00ff */
[----:B------:R-:W-:Y:S02]  /*1540*/  LEA R3, R3, UR41, 0x3 ;  /* 0x0000002903037c11 */ /* 0x000fe4000f8e18ff */
[----:B------:R-:W-:-:S04]  /*1550*/  SHF.L.U32 R0, R0, 0x1f, RZ ;  /* 0x0000001f00007819 */ /* 0x000fc800000006ff */
[----:B------:R2:W3:Y:S01]  /*1560*/  SYNCS.PHASECHK.TRANS64.TRYWAIT P1, [R3+URZ], R0 ;  /* 0x00000000030075a7 */ /* 0x0004e2000802017f */
[----:B------:R-:W-:Y:S05]  /*1570*/  @!P0 BRA `(.L_x_20) ;  /* 0x0000000000048947 */ /* 0x000fea0003800000 */
[----:B------:R-:W-:Y:S01]  /*1580*/  BPT.TRAP 0x1 ;  /* 0x000000040000795c */ /* 0x000fe20000300000 */
.L_x_20:
[----:B---3--:R-:W-:Y:S05]  /*1590*/  @P1 BRA `(.L_x_21) ;  /* 0x0000000000081947 */ /* 0x008fea0003800000 */
[----:B------:R-:W3:Y:S02]  /*15a0*/  SYNCS.PHASECHK.TRANS64.TRYWAIT P1, [R3+URZ], R0 ;  /* 0x00000000030075a7 */ /* 0x000ee4000802017f */
[----:B---3--:R-:W-:Y:S05]  /*15b0*/  @!P1 BRA `(.L_x_22) ;  /* 0x00000084007c9947 */ /* 0x008fea0003800000 */
.L_x_21:
[----:B------:R-:W-:-:S04]  /*15c0*/  UISETP.LT.AND UP0, UPT, UR40, 0x1, UPT ;  /* 0x000000012800788c */ /* 0x000fc8000bf01270 */
[----:B------:R-:W-:-:S06]  /*15d0*/  USEL UR4, UR40, 0x1, UP0 ;  /* 0x0000000128047887 */ /* 0x000fcc0008000000 */
[----:B--23--:R-:W-:Y:S01]  /*15e0*/  IMAD.U32 R0, RZ, RZ, UR4 ;  /* 0x00000004ff007e24 */ /* 0x00cfe2000f8e00ff */
[----:B------:R-:W-:Y:S05]  /*15f0*/  WARPSYNC.ALL ;  /* 0x0000000000007948 */ /* 0x000fea0003800000 */
[----:B------:R-:W-:-:S04]  /*1600*/  IADD3 R0, -R0, UR40, RZ ;  /* 0x0000002800007c10 */ /* 0x000fc8000fffe1ff */
[----:B------:R-:W-:Y:S01]  /*1610*/  ISETP.GE.AND P1, PT, R0, 0x1, PT ;  /* 0x000000010000780c */ /* 0x000fe20003f26270 */
[----:B------:R-:W-:Y:S01]  /*1620*/  UIADD3 UR4, UR41, 0x28180, URZ ;  /* 0x0002818029047890 */ /* 0x000fe2000fffe03f */
[----:B------:R-:W-:Y:S01]  /*1630*/  WARPGROUP.ARRIVE ;  /* 0x00000000000079c5 */ /* 0x000fe20000000000 */
[----:B------:R-:W-:Y:S01]  /*1640*/  UMOV UR9, 0x80000020 ;  /* 0x8000002000097882 */ /* 0x000fe20000000000 */
[----:B------:R-:W-:Y:S01]  /*1650*/  UMOV UR11, 0x80000020 ;  /* 0x80000020000b7882 */ /* 0x000fe20000000000 */
[----:B------:R-:W-:Y:S02]  /*1660*/  USHF.R.U32.HI UR5, URZ, 0x4, UR4 ;  /* 0x000000043f057899 */ /* 0x000fe40008011604 */
[----:B------:R-:W-:Y:S02]  /*1670*/  ULOP3.LUT UR4, UR42, 0x10000, URZ, 0xfc, !UPT ;  /* 0x000100002a047892 */ /* 0x000fe4000f8efc3f */
[----:B------:R-:W-:Y:S02]  /*1680*/  ULOP3.LUT UR5, UR5, 0x3fff, URZ, 0xc0, !UPT ;  /* 0x00003fff05057892 */ /* 0x000fe4000f8ec03f */
[----:B------:R-:W-:-:S02]  /*1690*/  ULEA UR8, UR39, UR4, 0xa ;  /* 0x0000000427087291 */ /* 0x000fc4000f8e503f */
[----:B------:R-:W-:Y:S01]  /*16a0*/  ULOP3.LUT UR5, UR5, 0x10000, URZ, 0xfc, !UPT ;  /* 0x0001000005057892 */ /* 0x000fe2000f8efc3f */
[----:B------:R-:W-:Y:S01]  /*16b0*/  UMOV UR13, UR9 ;  /* 0x00000009000d7c82 */ /* 0x000fe20008000000 */
[----:B------:R-:W-:Y:S02]  /*16c0*/  UMOV UR15, 0x80000020 ;  /* 0x80000020000f7882 */ /* 0x000fe40000000000 */
[----:B------:R-:W-:Y:S01]  /*16d0*/  UIMAD UR10, UR39, 0x140, UR5 ;  /* 0x00000140270a78a4 */ /* 0x000fe2000f8e0205 */
[----:B------:R-:W-:Y:S01]  /*16e0*/  UMOV UR12, UR8 ;  /* 0x00000008000c7c82 */ /* 0x000fe20008000000 */
[----:B------:R-:W-:Y:S02]  /*16f0*/  UMOV UR16, UR8 ;  /* 0x0000000800107c82 */ /* 0x000fe40008000000 */
[----:B------:R-:W-:Y:S02]  /*1700*/  UIADD3 UR14, UR10, 0x40, URZ ;  /* 0x000000400a0e7890 */ /* 0x000fe4000fffe03f */
[----:B------:R-:W-:Y:S01]  /*1710*/  UIADD3 UR18, UR10, 0x80, URZ ;  /* 0x000000800a127890 */ /* 0x000fe2000fffe03f */
[----:B------:R-:W-:-:S02]  /*1720*/  UMOV UR17, UR9 ;  /* 0x0000000900117c82 */ /* 0x000fc40008000000 */
[----:B------:R-:W-:Y:S01]  /*1730*/  HGMMA.64x16x16.F32.BF16 R96, gdesc[UR8], RZ, !UPT, gsb0 ;  /* 0x00200000086079f0 */ /* 0x000fe2000c0018ff */
[----:B------:R-:W-:Y:S01]  /*1740*/  UMOV UR19, 0x80000020 ;  /* 0x8000002000137882 */ /* 0x000fe20000000000 */
[----:B------:R-:W-:Y:S01]  /*1750*/  UIADD3 UR22, UR10, 0xc0, URZ ;  /* 0x000000c00a167890 */ /* 0x000fe2000fffe03f */
[----:B------:R-:W-:Y:S01]  /*1760*/  UMOV UR20, UR8 ;  /* 0x0000000800147c82 */ /* 0x000fe20008000000 */
[----:B------:R-:W-:Y:S01]  /*1770*/  UMOV UR21, UR9 ;  /* 0x0000000900157c82 */ /* 0x000fe20008000000 */
[----:B------:R-:W-:Y:S01]  /*1780*/  UMOV UR23, 0x80000020 ;  /* 0x8000002000177882 */ /* 0x000fe20000000000 */
[----:B------:R-:W-:Y:S01]  /*1790*/  UIADD3 UR26, UR10, 0x100, URZ ;  /* 0x000001000a1a7890 */ /* 0x000fe2000fffe03f */
[----:B------:R-:W-:Y:S01]  /*17a0*/  UMOV UR24, UR8 ;  /* 0x0000000800187c82 */ /* 0x000fe20008000000 */
[----:B------:R-:W-:Y:S01]  /*17b0*/  UMOV UR25, UR9 ;  /* 0x0000000900197c82 */ /* 0x000fe20008000000 */
[----:B------:R-:W-:Y:S01]  /*17c0*/  UMOV UR27, 0x80000020 ;  /* 0x80000020001b7882 */ /* 0x000fe20000000000 */
[----:B------:R-:W-:-:S02]  /*17d0*/  UIADD3 UR6, UR8, 0x200, URZ ;  /* 0x0000020008067890 */ /* 0x000fc4000fffe03f */
[----:B------:R-:W-:Y:S01]  /*17e0*/  UIADD3 UR7, UR8, 0x202, URZ ;  /* 0x0000020208077890 */ /* 0x000fe2000fffe03f */
[----:B------:R-:W-:Y:S02]  /*17f0*/  WARPGROUP.DEPBAR.LE gsb0, 0x0 ;  /* 0x00008000000079c5 */ /* 0x000fe40000010000 */
[----:B------:R-:W-:-:S06]  /*1800*/  WARPGROUP.ARRIVE ;  /* 0x00000000000079c5 */ /* 0x000fcc0000000000 */
[----:B------:R-:W-:Y:S03]  /*1810*/  HGMMA.64x16x16.F32.BF16 R80, gdesc[UR12], RZ, !UPT, gsb0 ;  /* 0x002000000c5079f0 */ /* 0x000fe6000c0018ff */
        /* <DEDUP_REMOVED lines=8> */
[----:B------:R-:W-:Y:S01]  /*18a0*/  HGMMA.64x16x16.F32.BF16 R32, gdesc[UR24], RZ, !UPT, gsb0 ;  /* 0x00200000182079f0 */ /* 0x000fe2000c0018ff */
[----:B------:R-:W-:Y:S01]  /*18b0*/  UMOV UR24, UR6 ;  /* 0x0000000600187c82 */ /* 0x000fe20008000000 */
[----:B------:R-:W-:Y:S01]  /*18c0*/  UMOV UR25, 0x80000020 ;  /* 0x8000002000197882 */ /* 0x000fe20000000000 */
[----:B------:R-:W-:Y:S01]  /*18d0*/  UMOV UR20, UR24 ;  /* 0x0000001800147c82 */ /* 0x000fe20008000000 */
[----:B------:R-:W-:Y:S01]  /*18e0*/  UMOV UR21, UR25 ;  /* 0x0000001900157c82 */ /* 0x000fe20008000000 */
[----:B------:R-:W-:Y:S01]  /*18f0*/  UMOV UR16, UR24 ;  /* 0x0000001800107c82 */ /* 0x000fe20008000000 */
[----:B------:R-:W-:Y:S01]  /*1900*/  UMOV UR17, UR25 ;  /* 0x0000001900117c82 */ /* 0x000fe20008000000 */
[----:B------:R-:W-:Y:S01]  /*1910*/  UMOV UR12, UR24 ;  /* 0x00000018000c7c82 */ /* 0x000fe20008000000 */
[----:B------:R-:W-:Y:S01]  /*1920*/  UMOV UR13, UR25 ;  /* 0x00000019000d7c82 */ /* 0x000fe20008000000 */
[----:B------:R-:W-:Y:S01]  /*1930*/  UIADD3 UR6, UR10, 0xc2, URZ ;  /* 0x000000c20a067890 */ /* 0x000fe2000fffe03f */
[----:B------:R-:W-:-:S02]  /*1940*/  WARPGROUP.DEPBAR.LE gsb0, 0x0 ;  /* 0x00008000000079c5 */ /* 0x000fc40000010000 */
[----:B------:R-:W-:-:S06]  /*1950*/  WARPGROUP.ARRIVE ;  /* 0x00000000000079c5 */ /* 0x000fcc0000000000 */
[----:B------:R-:W-:Y:S01]  /*1960*/  HGMMA.64x16x16.F32.BF16 R24, gdesc[UR24], RZ, !UPT, gsb0 ;  /* 0x00200000181879f0 */ /* 0x000fe2000c0018ff */
[----:B------:R-:W-:Y:S01]  /*1970*/  UMOV UR26, UR10 ;  /* 0x0000000a001a7c82 */ /* 0x000fe20008000000 */
[----:B------:R-:W-:Y:S01]  /*1980*/  UMOV UR27, UR11 ;  /* 0x0000000b001b7c82 */ /* 0x000fe20008000000 */
[----:B------:R-:W-:Y:S01]  /*1990*/  UMOV UR11, 0x80000020 ;  /* 0x80000020000b7882 */ /* 0x000fe20000000000 */
[----:B------:R-:W-:Y:S02]  /*19a0*/  WARPGROUP.DEPBAR.LE gsb0, 0x0 ;  /* 0x00008000000079c5 */ /* 0x000fe40000010000 */
[----:B------:R-:W-:-:S06]  /*19b0*/  WARPGROUP.ARRIVE ;  /* 0x00000000000079c5 */ /* 0x000fcc0000000000 */
[----:B------:R-:W-:Y:S01]  /*19c0*/  HGMMA.64x16x16.F32.BF16 R40, gdesc[UR20], RZ, !UPT, gsb0 ;  /* 0x00200000142879f0 */ /* 0x000fe2000c0018ff */
[----:B------:R-:W-:Y:S01]  /*19d0*/  UIADD3 UR22, UR10, 0x82, URZ ;  /* 0x000000820a167890 */ /* 0x000fe2000fffe03f */
        /* <DEDUP_REMOVED lines=9> */
[----:B------:R-:W-:Y:S02]  /*1a70*/  UIADD3 UR12, UR8, 0x2, URZ ;  /* 0x00000002080c7890 */ /* 0x000fe4000fffe03f */
[----:B------:R-:W-:Y:S01]  /*1a80*/  UIADD3 UR14, UR10, 0x2, URZ ;  /* 0x000000020a0e7890 */ /* 0x000fe2000fffe03f */
[----:B------:R-:W-:Y:S01]  /*1a90*/  UMOV UR13, 0x80000020 ;  /* 0x80000020000d7882 */ /* 0x000fe20000000000 */
[----:B------:R-:W-:Y:S01]  /*1aa0*/  UMOV UR15, 0x80000020 ;  /* 0x80000020000f7882 */ /* 0x000fe20000000000 */
[----:B------:R-:W-:Y:S02]  /*1ab0*/  UMOV UR17, UR13 ;  /* 0x0000000d00117c82 */ /* 0x000fe40008000000 */
[----:B------:R-:W-:Y:S01]  /*1ac0*/  UMOV UR16, UR12 ;  /* 0x0000000c00107c82 */ /* 0x000fe20008000000 */
[----:B------:R-:W-:Y:S01]  /*1ad0*/  UMOV UR20, UR12 ;  /* 0x0000000c00147c82 */ /* 0x000fe20008000000 */
[----:B------:R-:W-:Y:S01]  /*1ae0*/  UMOV UR21, UR13 ;  /* 0x0000000d00157c82 */ /* 0x000fe20008000000 */
[----:B------:R-:W-:Y:S01]  /*1af0*/  UMOV UR8, UR12 ;  /* 0x0000000c00087c82 */ /* 0x000fe20008000000 */
[----:B------:R-:W-:Y:S01]  /*1b00*/  UMOV UR9, UR13 ;  /* 0x0000000d00097c82 */ /* 0x000fe20008000000 */
[----:B------:R-:W-:-:S02]  /*1b10*/  WARPGROUP.DEPBAR.LE gsb0, 0x0 ;  /* 0x00008000000079c5 */ /* 0x000fc40000010000 */
[----:B------:R-:W-:-:S06]  /*1b20*/  WARPGROUP.ARRIVE ;  /* 0x00000000000079c5 */ /* 0x000fcc0000000000 */
[----:B------:R-:W-:Y:S01]  /*1b30*/  HGMMA.64x16x16.F32.BF16 R88, gdesc[UR24], RZ, !UPT, gsb0 ;  /* 0x00200000185879f0 */ /* 0x000fe2000c0018ff */
[----:B------:R-:W-:Y:S01]  /*1b40*/  UIADD3 UR26, UR10, 0x102, URZ ;  /* 0x000001020a1a7890 */ /* 0x000fe2000fffe03f */
[----:B------:R-:W-:Y:S02]  /*1b50*/  UMOV UR24, UR12 ;  /* 0x0000000c00187c82 */ /* 0x000fe40008000000 */
[----:B------:R-:W-:Y:S01]  /*1b60*/  UMOV UR10, UR6 ;  /* 0x00000006000a7c82 */ /* 0x000fe20008000000 */
[----:B------:R-:W-:Y:S01]  /*1b70*/  UMOV UR25, UR13 ;  /* 0x0000000d00197c82 */ /* 0x000fe20008000000 */
[----:B------:R-:W-:Y:S01]  /*1b80*/  UMOV UR27, 0x80000020 ;  /* 0x80000020001b7882 */ /* 0x000fe20000000000 */
[----:B------:R-:W-:Y:S02]  /*1b90*/  WARPGROUP.DEPBAR.LE gsb0, 0x0 ;  /* 0x00008000000079c5 */ /* 0x000fe40000010000 */
[----:B------:R-:W-:-:S06]  /*1ba0*/  WARPGROUP.ARRIVE ;  /* 0x00000000000079c5 */ /* 0x000fcc0000000000 */
[----:B------:R-:W-:Y:S03]  /*1bb0*/  HGMMA.64x16x16.F32.BF16 R96, gdesc[UR12], R96, gsb0 ;  /* 0x002000000c6079f0 */ /* 0x000fe60008001860 */
        /* <DEDUP_REMOVED lines=11> */
[----:B------:R-:W-:Y:S01]  /*1c70*/  HGMMA.64x16x16.F32.BF16 R32, gdesc[UR24], R32, gsb0 ;  /* 0x00200000182079f0 */ /* 0x000fe20008001820 */
        /* <DEDUP_REMOVED lines=8> */
[----:B------:R-:W-:Y:S01]  /*1d00*/  UMOV UR12, UR24 ;  /* 0x00000018000c7c82 */ /* 0x000fe20008000000 */
[----:B------:R-:W-:Y:S01]  /*1d10*/  UMOV UR13, UR25 ;  /* 0x00000019000d7c82 */ /* 0x000fe20008000000 */
[----:B------:R-:W-:-:S02]  /*1d20*/  WARPGROUP.DEPBAR.LE gsb0, 0x0 ;  /* 0x00008000000079c5 */ /* 0x000fc40000010000 */
        /* <DEDUP_REMOVED lines=15> */
[----:B------:R-:W-:Y:S05]  /*1e20*/  @!P1 BRA `(.L_x_23) ;  /* 0x00000008008c9947 */ /* 0x000fea0003800000 */
[----:B------:R-:W-:Y:S01]  /*1e30*/  UIADD3 UR6, UR39, 0x1, URZ ;  /* 0x0000000127067890 */ /* 0x000fe2000fffe03f */
[----:B------:R-:W-:Y:S02]  /*1e40*/  IMAD.MOV.U32 R3, RZ, RZ, R0 ;  /* 0x000000ffff037224 */ /* 0x000fe400078e0000 */
[----:B01----:R-:W-:Y:S01]  /*1e50*/  IMAD.U32 R4, RZ, RZ, UR39 ;  /* 0x00000027ff047e24 */ /* 0x003fe2000f8e00ff */
[----:B------:R-:W-:-:S04]  /*1e60*/  UISETP.NE.AND UP0, UPT, UR6, 0xa, UPT ;  /* 0x0000000a0600788c */ /* 0x000fc8000bf05270 */
[----:B------:R-:W-:Y:S02]  /*1e70*/  USEL UR7, URZ, 0x1, UP0 ;  /* 0x000000013f077887 */ /* 0x000fe40008000000 */
[----:B------:R-:W-:Y:S02]  /*1e80*/  USEL UR6, UR6, URZ, UP0 ;  /* 0x0000003f06067287 */ /* 0x000fe40008000000 */
[----:B------:R-:W-:-:S06]  /*1e90*/  ULOP3.LUT UR7, UR38, UR7, URZ, 0x3c, !UPT ;  /* 0x0000000726077292 */ /* 0x000fcc000f8e3c3f */
[----:B------:R-:W-:-:S07]  /*1ea0*/  IMAD.U32 R7, RZ, RZ, UR7 ;  /* 0x00000007ff077e24 */ /* 0x000fce000f8e00ff */
.L_x_30:
[----:B------:R-:W-:Y:S05]  /*1eb0*/  @!P0 BRA `(.L_x_24) ;  /* 0x0000000000048947 */ /* 0x000fea0003800000 */
[----:B------:R-:W-:Y:S01]  /*1ec0*/  BPT.TRAP 0x1 ;  /* 0x000000040000795c */ /* 0x000fe20000300000 */
.L_x_24:
[----:B------:R-:W-:Y:S01]  /*1ed0*/  ULEA UR7, UR6, UR41, 0x3 ;  /* 0x0000002906077291 */ /* 0x000fe2000f8e183f */
[----:B------:R-:W-:-:S08]  /*1ee0*/  SHF.L.U32 R5, R7, 0x1f, RZ ;  /* 0x0000001f07057819 */ /* 0x000fd000000006ff */
[----:B------:R0:W1:Y:S01]  /*1ef0*/  SYNCS.PHASECHK.TRANS64.TRYWAIT P1, [UR7], R5 ;  /* 0x00000005ff0075a7 */ /* 0x0000620008020147 */
[----:B------:R-:W-:Y:S05]  /*1f00*/  @!P0 BRA `(.L_x_25) ;  /* 0x0000000000048947 */ /* 0x000fea0003800000 */
[----:B------:R-:W-:Y:S01]  /*1f10*/  BPT.TRAP 0x1 ;  /* 0x000000040000795c */ /* 0x000fe20000300000 */
.L_x_25:
[----:B-1----:R-:W-:Y:S05]  /*1f20*/  @P1 BRA `(.L_x_26) ;  /* 0x0000000000081947 */ /* 0x002fea0003800000 */
[----:B------:R-:W1:Y:S02]  /*1f30*/  SYNCS.PHASECHK.TRANS64.TRYWAIT P1, [UR7], R5 ;  /* 0x00000005ff0075a7 */ /* 0x000e640008020147 */
[----:B-1----:R-:W-:Y:S05]  /*1f40*/  @!P1 BRA `(.L_x_27) ;  /* 0x0000007c002c9947 */ /* 0x002fea0003800000 */
.L_x_26:
[----:B------:R-:W-:Y:S01]  /*1f50*/  ULEA UR7, UR6, UR4, 0xa ;  /* 0x0000000406077291 */ /* 0x000fe2000f8e503f */
[----:B------:R-:W-:Y:S01]  /*1f60*/  WARPGROUP.ARRIVE ;  /* 0x00000000000079c5 */ /* 0x000fe20000000000 */
[----:B------:R-:W-:Y:S01]  /*1f70*/  UIMAD UR28, UR6, 0x140, UR5 ;  /* 0x00000140061c78a4 */ /* 0x000fe2000f8e0205 */
[----:B------:R-:W-:Y:S01]  /*1f80*/  UMOV UR9, 0x80000020 ;  /* 0x8000002000097882 */ /* 0x000fe20000000000 */
[----:B------:R-:W-:Y:S02]  /*1f90*/  UMOV UR11, 0x80000020 ;  /* 0x80000020000b7882 */ /* 0x000fe40000000000 */
[----:B------:R-:W-:Y:S01]  /*1fa0*/  UIADD3 UR14, UR28, 0x40, URZ ;  /* 0x000000401c0e7890 */ /* 0x000fe2000fffe03f */
[----:B------:R-:W-:Y:S02]  /*1fb0*/  UMOV UR8, UR7 ;  /* 0x0000000700087c82 */ /* 0x000fe40008000000 */
[----:B------:R-:W-:Y:S01]  /*1fc0*/  UMOV UR10, UR28 ;  /* 0x0000001c000a7c82 */ /* 0x000fe20008000000 */
[----:B------:R-:W-:Y:S01]  /*1fd0*/  UMOV UR12, UR8 ;  /* 0x00000008000c7c82 */ /* 0x000fe20008000000 */
[----:B------:R-:W-:Y:S01]  /*1fe0*/  HGMMA.64x16x16.F32.BF16 R96, gdesc[UR8], R96, gsb0 ;  /* 0x00200000086079f0 */ /* 0x000fe20008001860 */
[----:B------:R-:W-:Y:S01]  /*1ff0*/  UMOV UR13, UR9 ;  /* 0x00000009000d7c82 */ /* 0x000fe20008000000 */
        /* <DEDUP_REMOVED lines=14> */
[----:B------:R-:W-:Y:S01]  /*20e0*/  UMOV UR9, 0x80000020 ;  /* 0x8000002000097882 */ /* 0x000fe20000000000 */
[----:B------:R-:W-:-:S02]  /*20f0*/  WARPGROUP.DEPBAR.LE gsb0, 0x0 ;  /* 0x00008000000079c5 */ /* 0x000fc40000010000 */
[----:B------:R-:W-:-:S06]  /*2100*/  WARPGROUP.ARRIVE ;  /* 0x00000000000079c5 */ /* 0x000fcc0000000000 */
[----:B------:R-:W-:Y:S01]  /*2110*/  HGMMA.64x16x16.F32.BF16 R80, gdesc[UR12], R80, gsb0 ;  /* 0x002000000c5079f0 */ /* 0x000fe20008001850 */
[----:B------:R-:W-:Y:S02]  /*2120*/  UIADD3 UR12, UR7, 0x200, URZ ;  /* 0x00000200070c7890 */ /* 0x000fe4000fffe03f */
[----:B------:R-:W-:Y:S01]  /*2130*/  UIADD3 UR7, UR7, 0x202, URZ ;  /* 0x0000020207077890 */ /* 0x000fe2000fffe03f */
        /* <DEDUP_REMOVED lines=17> */
[----:B------:R-:W-:Y:S02]  /*2250*/  WARPGROUP.DEPBAR.LE gsb0, 0x0 ;  /* 0x00008000000079c5 */ /* 0x000fe40000010000 */
[----:B------:R-:W-:-:S06]  /*2260*/  WARPGROUP.ARRIVE ;  /* 0x00000000000079c5 */ /* 0x000fcc0000000000 */
[----:B------:R-:W-:Y:S01]  /*2270*/  HGMMA.64x16x16.F32.BF16 R24, gdesc[UR24], R24, gsb0 ;  /* 0x00200000181879f0 */ /* 0x000fe20008001818 */
[----:B------:R-:W-:Y:S01]  /*2280*/  UMOV UR26, UR10 ;  /* 0x0000000a001a7c82 */ /* 0x000fe20008000000 */
[----:B------:R-:W-:Y:S01]  /*2290*/  UMOV UR27, UR11 ;  /* 0x0000000b001b7c82 */ /* 0x000fe20008000000 */
[----:B------:R-:W-:Y:S01]  /*22a0*/  UIADD3 UR10, UR28, 0x2, URZ ;  /* 0x000000021c0a7890 */ /* 0x000fe2000fffe03f */
[----:B------:R-:W-:Y:S01]  /*22b0*/  UMOV UR11, 0x80000020 ;  /* 0x80000020000b7882 */ /* 0x000fe20000000000 */
[----:B------:R-:W-:Y:S02]  /*22c0*/  WARPGROUP.DEPBAR.LE gsb0, 0x0 ;  /* 0x00008000000079c5 */ /* 0x000fe40000010000 */
[----:B------:R-:W-:-:S06]  /*22d0*/  WARPGROUP.ARRIVE ;  /* 0x00000000000079c5 */ /* 0x000fcc0000000000 */
[----:B------:R-:W-:Y:S01]  /*22e0*/  HGMMA.64x16x16.F32.BF16 R40, gdesc[UR20], R40, gsb0 ;  /* 0x00200000142879f0 */ /* 0x000fe20008001828 */
[----:B------:R-:W-:Y:S01]  /*22f0*/  UIADD3 UR22, UR28, 0xc2, URZ ;  /* 0x000000c21c167890 */ /* 0x000fe2000fffe03f */
[----:B------:R-:W-:Y:S01]  /*2300*/  UMOV UR20, UR8 ;  /* 0x0000000800147c82 */ /* 0x000fe20008000000 */
[----:B------:R-:W-:Y:S01]  /*2310*/  UMOV UR21, UR9 ;  /* 0x0000000900157c82 */ /* 0x000fe20008000000 */
        /* <DEDUP_REMOVED lines=64> */
[----:B------:R-:W-:Y:S01]  /*2720*/  BPT.TRAP 0x1 ;  /* 0x000000040000795c */ /* 0x000fe20000300000 */
.L_x_28:
[----:B------:R-:W-:-:S13]  /*2730*/  ISETP.NE.AND P1, PT, R23, RZ, PT ;  /* 0x000000ff1700720c */ /* 0x000fda0003f25270 */
[----:B01----:R-:W-:-:S05]  /*2740*/  @P1 LEA R5, R4, UR41, 0x3 ;  /* 0x0000002904051c11 */ /* 0x003fca000f8e18ff */
[----:B------:R-:W-:-:S05]  /*2750*/  @P1 VIADD R5, R5, 0x50 ;  /* 0x0000005005051836 */ /* 0x000fca0000000000 */
[----:B------:R-:W-:-:S04]  /*2760*/  @P1 PRMT R5, R22, 0x654, R5 ;  /* 0x0000065416051816 */ /* 0x000fc80000000005 */
[----:B------:R0:W-:Y:S01]  /*2770*/  @P1 SYNCS.ARRIVE.TRANS64.RED.A1T0 RZ, [R5+URZ], RZ ;  /* 0x000000ff05ff19a7 */ /* 0x0001e2000810043f */
[----:B------:R-:W-:-:S13]  /*2780*/  ISETP.GT.U32.AND P1, PT, R19, 0x1, PT ;  /* 0x000000011300780c */ /* 0x000fda0003f24070 */
[----:B0-----:R-:W-:Y:S05]  /*2790*/  @P1 BRA `(.L_x_29) ;  /* 0x0000000000041947 */ /* 0x001fea0003800000 */
[----:B------:R-:W-:Y:S01]  /*27a0*/  BPT.TRAP 0x1 ;  /* 0x000000040000795c */ /* 0x000fe20000300000 */
.L_x_29:
[----:B------:R-:W-:Y:S01]  /*27b0*/  UIADD3 UR6, UR6, 0x1, URZ ;  /* 0x0000000106067890 */ /* 0x000fe2000fffe03f */
[C---:B------:R-:W-:Y:S01]  /*27c0*/  ISETP.GT.AND P2, PT, R3.reuse, 0x1, PT ;  /* 0x000000010300780c */ /* 0x040fe20003f44270 */
[----:B------:R-:W-:Y:S02]  /*27d0*/  VIADD R4, R4, 0x1 ;  /* 0x0000000104047836 */ /* 0x000fe40000000000 */
[----:B------:R-:W-:Y:S01]  /*27e0*/  UISETP.NE.AND UP0, UPT, UR6, 0xa, UPT ;  /* 0x0000000a0600788c */ /* 0x000fe2000bf05270 */
[----:B------:R-:W-:Y:S02]  /*27f0*/  VIADD R3, R3, 0xffffffff ;  /* 0xffffffff03037836 */ /* 0x000fe40000000000 */
[C---:B------:R-:W-:Y:S01]  /*2800*/  ISETP.NE.AND P1, PT, R4.reuse, 0xa, PT ;  /* 0x0000000a0400780c */ /* 0x040fe20003f25270 */
[----:B------:R-:W-:Y:S02]  /*2810*/  USEL UR7, URZ, 0x1, UP0 ;  /* 0x000000013f077887 */ /* 0x000fe40008000000 */
[----:B------:R-:W-:Y:S01]  /*2820*/  USEL UR6, UR6, URZ, UP0 ;  /* 0x0000003f06067287 */ /* 0x000fe20008000000 */
[----:B------:R-:W-:-:S03]  /*2830*/  SEL R4, R4, RZ, P1 ;  /* 0x000000ff04047207 */ /* 0x000fc60000800000 */
[----:B------:R-:W-:Y:S01]  /*2840*/  LOP3.LUT R7, R7, UR7, RZ, 0x3c, !PT ;  /* 0x0000000707077c12 */ /* 0x000fe2000f8e3cff */
[----:B------:R-:W-:Y:S07]  /*2850*/  @P2 BRA `(.L_x_30) ;  /* 0xfffffff400942947 */ /* 0x000fee000383ffff */
.L_x_23:
[----:B------:R-:W2:Y:S02]  /*2860*/  LDC R3, c[0x0][0x28c] ;  /* 0x0000a300ff037b82 */ /* 0x000ea40000000800 */
[----:B--2---:R-:W-:-:S13]  /*2870*/  ISETP.GE.AND P1, PT, R3, 0x1, PT ;  /* 0x000000010300780c */ /* 0x004fda0003f26270 */
[----:B------:R-:W-:Y:S05]  /*2880*/  @!P1 BRA `(.L_x_31) ;  /* 0x0000000000389947 */ /* 0x000fea0003800000 */
[----:B------:R-:W-:Y:S05]  /*2890*/  @!P0 BRA `(.L_x_32) ;  /* 0x0000000000048947 */ /* 0x000fea0003800000 */
[----:B------:R-:W-:Y:S01]  /*28a0*/  BPT.TRAP 0x1 ;  /* 0x000000040000795c */ /* 0x000fe20000300000 */
.L_x_32:
[----:B------:R-:W-:-:S13]  /*28b0*/  ISETP.NE.AND P0, PT, R23, RZ, PT ;  /* 0x000000ff1700720c */ /* 0x000fda0003f05270 */
[----:B------:R-:W-:-:S04]  /*28c0*/  @P0 VIADD R0, R0, UR39 ;  /* 0x0000002700000c36 */ /* 0x000fc80008000000 */
[----:B01----:R-:W-:-:S05]  /*28d0*/  @P0 IMAD.WIDE.U32 R4, R0, -0x33333333, RZ ;  /* 0xcccccccd00040825 */ /* 0x003fca00078e00ff */
[----:B------:R-:W-:-:S05]  /*28e0*/  @P0 SHF.R.U32.HI R5, RZ, 0x3, R5 ;  /* 0x00000003ff050819 */ /* 0x000fca0000011605 */
[----:B------:R-:W-:-:S05]  /*28f0*/  @P0 IMAD R0, R5, -0xa, R0 ;  /* 0xfffffff605000824 */ /* 0x000fca00078e0200 */
[----:B------:R-:W-:-:S05]  /*2900*/  @P0 LEA R0, R0, UR41, 0x3 ;  /* 0x0000002900000c11 */ /* 0x000fca000f8e18ff */
[----:B------:R-:W-:-:S05]  /*2910*/  @P0 VIADD R3, R0, 0x50 ;  /* 0x0000005000030836 */ /* 0x000fca0000000000 */
[----:B------:R-:W-:-:S04]  /*2920*/  @P0 PRMT R3, R22, 0x654, R3 ;  /* 0x0000065416030816 */ /* 0x000fc80000000003 */
[----:B------:R2:W-:Y:S01]  /*2930*/  @P0 SYNCS.ARRIVE.TRANS64.RED.A1T0 RZ, [R3+URZ], RZ ;  /* 0x000000ff03ff09a7 */ /* 0x0005e2000810043f */
[----:B------:R-:W-:-:S13]  /*2940*/  ISETP.GT.U32.AND P0, PT, R19, 0x1, PT ;  /* 0x000000011300780c */ /* 0x000fda0003f04070 */
[----:B--2---:R-:W-:Y:S05]  /*2950*/  @P0 BRA `(.L_x_31) ;  /* 0x0000000000040947 */ /* 0x004fea0003800000 */
[----:B------:R-:W-:Y:S01]  /*2960*/  BPT.TRAP 0x1 ;  /* 0x000000040000795c */ /* 0x000fe20000300000 */
.L_x_31:
[----:B------:R-:W2:Y:S01]  /*2970*/  LDC R9, c[0x0][0x288] ;  /* 0x0000a200ff097b82 */ /* 0x000ea20000000800 */
[--C-:B------:R-:W-:Y:S01]  /*2980*/  SHF.R.U32.HI R0, RZ, 0x2, R18.reuse ;  /* 0x00000002ff007819 */ /* 0x100fe20000011612 */
[----:B------:R-:W-:Y:S01]  /*2990*/  IMAD R7, R108, 0x50, RZ ;  /* 0x000000506c077824 */ /* 0x000fe200078e02ff */
[----:B01----:R-:W-:Y:S01]  /*29a0*/  SHF.R.U32.HI R5, RZ, 0x7, R18 ;  /* 0x00000007ff057819 */ /* 0x003fe20000011612 */
[----:B------:R-:W-:Y:S01]  /*29b0*/  UIADD3 UR39, UR40, UR39, URZ ;  /* 0x0000002728277290 */ /* 0x000fe2000fffe03f */
[C---:B------:R-:W-:Y:S01]  /*29c0*/  LOP3.LUT R4, R18.reuse, 0x60, RZ, 0xc0, !PT ;  /* 0x0000006012047812 */ /* 0x040fe200078ec0ff */
[----:B------:R-:W-:Y:S01]  /*29d0*/  IMAD.SHL.U32 R10, R18, 0x2, RZ ;  /* 0x00000002120a7824 */ /* 0x000fe200078e00ff */
[----:B------:R-:W-:Y:S01]  /*29e0*/  LOP3.LUT R3, R0, 0x7, RZ, 0xc0, !PT ;  /* 0x0000000700037812 */ /* 0x000fe200078ec0ff */
[----:B------:R-:W-:Y:S01]  /*29f0*/  UISETP.GT.U32.AND UP0, UPT, UR39, 0x9, UPT ;  /* 0x000000092700788c */ /* 0x000fe2000bf04070 */
[----:B------:R-:W-:Y:S01]  /*2a00*/  LOP3.LUT R0, R5, 0x1, RZ, 0xc0, !PT ;  /* 0x0000000105007812 */ /* 0x000fe200078ec0ff */
[----:B------:R-:W-:Y:S01]  /*2a10*/  ULDC UR7, c[0x0][0x284] ;  /* 0x0000a10000077ab9 */ /* 0x000fe20000000800 */
[----:B------:R-:W-:Y:S01]  /*2a20*/  SHF.R.U32.HI R6, RZ, 0x1, R4 ;  /* 0x00000001ff067819 */ /* 0x000fe20000011604 */
[----:B------:R-:W-:Y:S01]  /*2a30*/  UISETP.LT.U32.AND UP0, UPT, UR40, 0xa, UP0 ;  /* 0x0000000a2800788c */ /* 0x000fe20008701070 */
[----:B------:R-:W-:Y:S01]  /*2a40*/  LOP3.LUT R4, R18, 0x3, RZ, 0xc0, !PT ;  /* 0x0000000312047812 */ /* 0x000fe200078ec0ff */
[----:B------:R-:W-:Y:S01]  /*2a50*/  IMAD.SHL.U32 R8, R0, 0x40, RZ ;  /* 0x0000004000087824 */ /* 0x000fe200078e00ff */
[----:B------:R-:W-:Y:S01]  /*2a60*/  IADD3 R5, RZ, -R6, -R3 ;  /* 0x80000006ff057210 */ /* 0x000fe20007ffe803 */
[----:B------:R-:W-:Y:S01]  /*2a70*/  UISETP.GE.U32.AND UP1, UPT, UR40, 0xa, UPT ;  /* 0x0000000a2800788c */ /* 0x000fe2000bf26070 */
[----:B------:R-:W-:Y:S01]  /*2a80*/  SHF.R.S32.HI R111, RZ, 0x1f, R105 ;  /* 0x0000001fff6f7819 */ /* 0x000fe20000011469 */
[----:B------:R-:W-:Y:S01]  /*2a90*/  ULDC.64 UR8, c[0x0][0x5d0] ;  /* 0x0001740000087ab9 */ /* 0x000fe20000000a00 */
[----:B------:R-:W-:Y:S01]  /*2aa0*/  LOP3.LUT R119, R8, 0x40, R3, 0xe2, !PT ;  /* 0x0000004008777812 */ /* 0x000fe200078ee203 */
[----:B------:R-:W-:Y:S01]  /*2ab0*/  IMAD R3, R0, -0x40, R5 ;  /* 0xffffffc000037824 */ /* 0x000fe200078e0205 */
[----:B------:R-:W-:Y:S01]  /*2ac0*/  LOP3.LUT R10, R7, 0x6, R10, 0xf8, !PT ;  /* 0x00000006070a7812 */ /* 0x000fe200078ef80a */
[----:B------:R-:W-:Y:S01]  /*2ad0*/  IMAD.SHL.U32 R0, R107, 0x100, RZ ;  /* 0x000001006b007824 */ /* 0x000fe200078e00ff */
[----:B------:R-:W-:Y:S01]  /*2ae0*/  UIMAD.WIDE.U32 UR4, UR39, -0x33333333, URZ ;  /* 0xcccccccd270478a5 */ /* 0x000fe2000f8e003f */
[----:B--2---:R-:W-:Y:S01]  /*2af0*/  ISETP.GE.AND P0, PT, R7, R9, PT ;  /* 0x000000090700720c */ /* 0x004fe20003f06270 */
[----:B------:R-:W-:Y:S01]  /*2b00*/  USEL UR6, URZ, 0x1, !UP0 ;  /* 0x000000013f067887 */ /* 0x000fe2000c000000 */
[----:B------:R-:W-:Y:S01]  /*2b10*/  IMAD R8, R4, -0x2, R9 ;  /* 0xfffffffe04087824 */ /* 0x000fe200078e0209 */
[----:B------:R-:W-:Y:S01]  /*2b20*/  SHF.R.S32.HI R11, RZ, 0x1f, R10 ;  /* 0x0000001fff0b7819 */ /* 0x000fe2000001140a */
[----:B------:R-:W-:Y:S01]  /*2b30*/  IMAD R4, R111, UR8, RZ ;  /* 0x000000086f047c24 */ /* 0x000fe2000f8e02ff */
[C---:B------:R-:W-:Y:S01]  /*2b40*/  ISETP.GE.OR P0, PT, R0.reuse, UR7, P0 ;  /* 0x0000000700007c0c */ /* 0x040fe20008706670 */
[----:B------:R-:W-:Y:S01]  /*2b50*/  IMAD.WIDE R12, R107, 0x100, RZ ;  /* 0x000001006b0c7825 */ /* 0x000fe200078e02ff */
[----:B------:R-:W-:Y:S01]  /*2b60*/  USHF.R.U32.HI UR4, URZ, 0x3, UR5 ;  /* 0x000000033f047899 */ /* 0x000fe20008011605 */
[----:B------:R-:W-:Y:S01]  /*2b70*/  IADD3 R3, -R0, UR7, R3 ;  /* 0x0000000700037c10 */ /* 0x000fe2000fffe103 */
[----:B------:R-:W-:Y:S01]  /*2b80*/  ULOP3.LUT UR38, UR38, UR6, URZ, 0x3c, !UPT ;  /* 0x0000000626267292 */ /* 0x000fe2000f8e3c3f */
[C---:B------:R-:W-:Y:S01]  /*2b90*/  IMAD R9, R105.reuse, UR9, R4 ;  /* 0x0000000969097c24 */ /* 0x040fe2000f8e0204 */
[----:B------:R-:W-:Y:S01]  /*2ba0*/  UIMAD UR39, UR4, -0xa, UR39 ;  /* 0xfffffff6042778a4 */ /* 0x000fe2000f8e0227 */
[----:B------:R-:W-:Y:S01]  /*2bb0*/  IMAD.WIDE.U32 R4, R105, UR8, R10 ;  /* 0x0000000869047c25 */ /* 0x000fe2000f8e000a */
[----:B------:R-:W-:Y:S01]  /*2bc0*/  @UP1 ULOP3.LUT UR38, UR38, 0x1, UR4, 0x78, !UPT ;  /* 0x0000000126261892 */ /* 0x000fe2000f8e7804 */
[----:B------:R-:W-:-:S02]  /*2bd0*/  LOP3.LUT R119, R12, R119, R6, 0xfe, !PT ;  /* 0x000000770c777212 */ /* 0x000fc400078efe06 */
[----:B------:R-:W-:Y:S02]  /*2be0*/  IMAD.IADD R6, R8, 0x1, -R7 ;  /* 0x0000000108067824 */ /* 0x000fe400078e0a07 */
[----:B------:R-:W-:Y:S02]  /*2bf0*/  IMAD.IADD R9, R5, 0x1, R9 ;  /* 0x0000000105097824 */ /* 0x000fe400078e0209 */
[----:B------:R-:W-:Y:S02]  /*2c00*/  IMAD.MOV.U32 R0, RZ, RZ, -0x1 ;  /* 0xffffffffff007424 */ /* 0x000fe400078e00ff */
[----:B------:R-:W-:Y:S01]  /*2c10*/  IMAD.MOV.U32 R8, RZ, RZ, R4 ;  /* 0x000000ffff087224 */ /* 0x000fe200078e0004 */
[----:B------:R-:W-:Y:S06]  /*2c20*/  @P0 BRA `(.L_x_33) ;  /* 0x0000004c00f80947 */ /* 0x000fec0003800000 */
[----:B------:R-:W0:Y:S01]  /*2c30*/  LDC.64 R4, c[0x0][0x5c8] ;  /* 0x00017200ff047b82 */ /* 0x000e220000000a00 */
[----:B-----5:R-:W-:Y:S01]  /*2c40*/  FSETP.NEU.AND P2, PT, R106, RZ, PT ;  /* 0x000000ff6a00720b */ /* 0x020fe20003f4d000 */
[----:B------:R-:W-:Y:S01]  /*2c50*/  BSSY B0, `(.L_x_33) ;  /* 0x00004fb000007945 */ /* 0x000fe20003800000 */
[----:B------:R-:W-:-:S04]  /*2c60*/  ISETP.GT.AND P0, PT, R6, RZ, PT ;  /* 0x000000ff0600720c */ /* 0x000fc80003f04270 */
[----:B------:R-:W-:Y:S01]  /*2c70*/  ISETP.GT.AND P1, PT, R3, RZ, P0 ;  /* 0x000000ff0300720c */ /* 0x000fe20000724270 */
[-C--:B0-----:R-:W-:Y:S02]  /*2c80*/  IMAD R14, R13, R4.reuse, RZ ;  /* 0x000000040d0e7224 */ /* 0x081fe400078e02ff */
[----:B------:R-:W-:-:S04]  /*2c90*/  IMAD.WIDE.U32 R112, R119, R4, R8 ;  /* 0x0000000477707225 */ /* 0x000fc800078e0008 */
[----:B------:R-:W-:-:S04]  /*2ca0*/  IMAD R7, R119, R5, R14 ;  /* 0x0000000577077224 */ /* 0x000fc800078e020e */
[----:B------:R-:W-:Y:S01]  /*2cb0*/  IMAD.IADD R123, R113, 0x1, R7 ;  /* 0x00000001717b7824 */ /* 0x000fe200078e0207 */
[----:B------:R-:W-:Y:S06]  /*2cc0*/  @!P2 BRA `(.L_x_34) ;  /* 0x000000380024a947 */ /* 0x000fec0003800000 */
[----:B------:R-:W0:Y:S01]  /*2cd0*/  LDC.64 R20, c[0x0][0x5b8] ;  /* 0x00016e00ff147b82 */ /* 0x000e220000000a00 */
[----:B------:R-:W-:-:S07]  /*2ce0*/  ULDC.64 UR4, c[0x0][0x5c0] ;  /* 0x0001700000047ab9 */ /* 0x000fce0000000a00 */
[----:B------:R-:W1:Y:S08]  /*2cf0*/  LDC.64 R108, c[0x0][0x5b0] ;  /* 0x00016c00ff6c7b82 */ /* 0x000e700000000a00 */
[----:B------:R-:W2:Y:S01]  /*2d00*/  LDC.64 R14, c[0x0][0x5a8] ;  /* 0x00016a00ff0e7b82 */ /* 0x000ea20000000a00 */
[-C--:B0-----:R-:W-:Y:S02]  /*2d10*/  IMAD R8, R111, R20.reuse, RZ ;  /* 0x000000146f087224 */ /* 0x081fe400078e02ff */
[----:B------:R-:W-:-:S04]  /*2d20*/  IMAD.WIDE.U32 R114, R105, R20, R10 ;  /* 0x0000001469727225 */ /* 0x000fc800078e000a */
[----:B------:R-:W-:Y:S02]  /*2d30*/  IMAD R107, R105, R21, R8 ;  /* 0x00000015696b7224 */ /* 0x000fe400078e0208 */
[-C--:B-1----:R-:W-:Y:S02]  /*2d40*/  IMAD R12, R13, R108.reuse, RZ ;  /* 0x0000006c0d0c7224 */ /* 0x082fe400078e02ff */
[----:B------:R-:W-:Y:S02]  /*2d50*/  IMAD.IADD R117, R115, 0x1, R107 ;  /* 0x0000000173757824 */ /* 0x000fe400078e026b */
[----:B------:R-:W-:Y:S02]  /*2d60*/  IMAD.MOV.U32 R116, RZ, RZ, R114 ;  /* 0x000000ffff747224 */ /* 0x000fe400078e0072 */
[C---:B------:R-:W-:Y:S02]  /*2d70*/  IMAD R121, R119.reuse, R109, R12 ;  /* 0x0000006d77797224 */ /* 0x040fe400078e020c */
[----:B------:R-:W-:-:S04]  /*2d80*/  IMAD.WIDE.U32 R8, R119, R108, R116 ;  /* 0x0000006c77087225 */ /* 0x000fc800078e0074 */
[----:B------:R-:W-:Y:S01]  /*2d90*/  IMAD.IADD R7, R9, 0x1, R121 ;  /* 0x0000000109077824 */ /* 0x000fe200078e0279 */
[----:B--2---:R-:W-:-:S04]  /*2da0*/  LEA R12, P2, R8, R14, 0x1 ;  /* 0x0000000e080c7211 */ /* 0x004fc800078408ff */
[----:B------:R-:W-:-:S05]  /*2db0*/  LEA.HI.X R13, R8, R15, R7, 0x1, P2 ;  /* 0x0000000f080d7211 */ /* 0x000fca00010f0c07 */
[----:B------:R0:W2:Y:S01]  /*2dc0*/  @P1 LDG.E.LTC128B.U16 R7, desc[UR36][R12.64] ;  /* 0x000000240c071981 */ /* 0x0000a2000c1e1520 */
[----:B------:R-:W-:Y:S01]  /*2dd0*/  LEA R8, P2, R112, UR4, 0x1 ;  /* 0x0000000470087c11 */ /* 0x000fe2000f8408ff */
[----:B------:R-:W-:Y:S01]  /*2de0*/  IMAD.WIDE.U32 R110, R119, R108, R10 ;  /* 0x0000006c776e7225 */ /* 0x000fe200078e000a */
[----:B------:R-:W-:Y:S01]  /*2df0*/  ISETP.GT.AND P3, PT, R6, 0x1, PT ;  /* 0x000000010600780c */ /* 0x000fe20003f64270 */
[----:B------:R-:W-:Y:S01]  /*2e00*/  BSSY B1, `(.L_x_35) ;  /* 0x0000011000017945 */ /* 0x000fe20003800000 */
[----:B------:R-:W-:Y:S01]  /*2e10*/  SHF.L.U64.HI R113, R108, 0x3, R109 ;  /* 0x000000036c717819 */ /* 0x000fe2000001026d */
[----:B------:R-:W-:Y:S02]  /*2e20*/  IMAD.IADD R111, R121, 0x1, R111 ;  /* 0x00000001796f7824 */ /* 0x000fe400078e026f */
[----:B------:R-:W-:-:S04]  /*2e30*/  IMAD.WIDE.U32 R110, R105, R20, R110 ;  /* 0x00000014696e7225 */ /* 0x000fc800078e006e */
[----:B0-----:R-:W-:Y:S01]  /*2e40*/  IMAD.IADD R13, R107, 0x1, R111 ;  /* 0x000000016b0d7824 */ /* 0x001fe200078e026f */
[----:B------:R-:W-:-:S04]  /*2e50*/  LEA R12, P4, R110, R14, 0x1 ;  /* 0x0000000e6e0c7211 */ /* 0x000fc800078808ff */
[----:B------:R-:W-:Y:S01]  /*2e60*/  LEA.HI.X R13, R110, R15, R13, 0x1, P4 ;  /* 0x0000000f6e0d7211 */ /* 0x000fe200020f0c0d */
[----:B--2---:R-:W-:-:S04]  /*2e70*/  IMAD.U32 R9, R7, 0x10000, RZ ;  /* 0x0001000007097824 */ /* 0x004fc800078e00ff */
[----:B------:R-:W-:-:S04]  /*2e80*/  FMUL R9, R9, R106 ;  /* 0x0000006a09097220 */ /* 0x000fc80000400000 */
[----:B------:R-:W-:Y:S01]  /*2e90*/  FFMA R96, R96, R104, R9 ;  /* 0x0000006860607223 */ /* 0x000fe20000000009 */
[----:B------:R-:W-:Y:S01]  /*2ea0*/  LEA.HI.X R9, R112, UR5, R123, 0x1, P2 ;  /* 0x0000000570097c11 */ /* 0x000fe200090f0c7b */
[----:B------:R-:W-:Y:S01]  /*2eb0*/  IMAD.SHL.U32 R112, R108, 0x8, RZ ;  /* 0x000000086c707824 */ /* 0x000fe200078e00ff */
[----:B------:R-:W-:Y:S02]  /*2ec0*/  ISETP.GT.AND P2, PT, R3, RZ, P3 ;  /* 0x000000ff0300720c */ /* 0x000fe40001f44270 */
[----:B------:R-:W-:-:S05]  /*2ed0*/  F2FP.BF16.F32.PACK_AB R96, RZ, R96 ;  /* 0x00000060ff60723e */ /* 0x000fca00000010ff */
[----:B------:R0:W-:Y:S06]  /*2ee0*/  @P1 STG.E.U16 desc[UR36][R8.64], R96 ;  /* 0x0000006008001986 */ /* 0x0001ec000c101524 */
[----:B------:R-:W-:Y:S05]  /*2ef0*/  @!P2 BRA `(.L_x_36) ;  /* 0x000000000004a947 */ /* 0x000fea0003800000 */
[----:B------:R1:W5:Y:S02]  /*2f00*/  LDG.E.LTC128B.U16 R7, desc[UR36][R12.64+0x2] ;  /* 0x000002240c077981 */ /* 0x000364000c1e1520 */
.L_x_36:
[----:B------:R-:W-:Y:S05]  /*2f10*/  BSYNC B1 ;  /* 0x0000000000017941 */ /* 0x000fea0003800000 */
.L_x_35:
[----:B-----5:R-:W-:Y:S01]  /*2f20*/  IMAD.U32 R21, R7, 0x10000, RZ ;  /* 0x0001000007157824 */ /* 0x020fe200078e00ff */
[----:B------:R-:W-:Y:S01]  /*2f30*/  ISETP.GT.AND P1, PT, R3, 0x8, P0 ;  /* 0x000000080300780c */ /* 0x000fe20000724270 */
[----:B------:R-:W-:Y:S01]  /*2f40*/  IMAD.WIDE.U32 R124, R119, R108, R112 ;  /* 0x0000006c777c7225 */ /* 0x000fe200078e0070 */
[----:B------:R-:W-:-:S03]  /*2f50*/  PRMT R120, R7, 0x7610, R120 ;  /* 0x0000761007787816 */ /* 0x000fc60000000078 */
[----:B0-----:R-:W-:Y:S01]  /*2f60*/  FMUL R96, R21, R106 ;  /* 0x0000006a15607220 */ /* 0x001fe20000400000 */
[----:B------:R-:W-:Y:S01]  /*2f70*/  IMAD.IADD R127, R121, 0x1, R125 ;  /* 0x00000001797f7824 */ /* 0x000fe200078e027d */
[----:B------:R-:W-:Y:S02]  /*2f80*/  IADD3 R21, P4, R114, R124, RZ ;  /* 0x0000007c72157210 */ /* 0x000fe40007f9e0ff */
[----:B------:R-:W-:-:S03]  /*2f90*/  FFMA R97, R97, R104, R96 ;  /* 0x0000006861617223 */ /* 0x000fc60000000060 */
[----:B------:R-:W-:Y:S01]  /*2fa0*/  IMAD.X R110, R127, 0x1, R117, P4 ;  /* 0x000000017f6e7824 */ /* 0x000fe200020e0675 */
[C---:B------:R-:W-:Y:S02]  /*2fb0*/  LEA R96, P4, R21.reuse, R14, 0x1 ;  /* 0x0000000e15607211 */ /* 0x040fe400078808ff */
[----:B------:R-:W-:Y:S02]  /*2fc0*/  F2FP.BF16.F32.PACK_AB R111, RZ, R97 ;  /* 0x00000061ff6f723e */ /* 0x000fe400000010ff */
[----:B------:R-:W-:-:S03]  /*2fd0*/  LEA.HI.X R97, R21, R15, R110, 0x1, P4 ;  /* 0x0000000f15617211 */ /* 0x000fc600020f0c6e */
[----:B------:R0:W-:Y:S04]  /*2fe0*/  @P2 STG.E.U16 desc[UR36][R8.64+0x2], R111 ;  /* 0x0000026f08002986 */ /* 0x0001e8000c101524 */
[----:B------:R2:W3:Y:S01]  /*2ff0*/  @P1 LDG.E.LTC128B.U16 R120, desc[UR36][R96.64] ;  /* 0x0000002460781981 */ /* 0x0004e2000c1e1520 */
[----:B------:R-:W-:Y:S01]  /*3000*/  IMAD.SHL.U32 R7, R4, 0x10, RZ ;  /* 0x0000001004077824 */ /* 0x000fe200078e00ff */
[----:B------:R-:W-:Y:S01]  /*3010*/  IADD3 R122, P2, R10, R124, RZ ;  /* 0x0000007c0a7a7210 */ /* 0x000fe20007f5e0ff */
[----:B------:R-:W-:Y:S03]  /*3020*/  BSSY B1, `(.L_x_37) ;  /* 0x0000011000017945 */ /* 0x000fe60003800000 */
[----:B------:R-:W-:Y:S01]  /*3030*/  IADD3 R110, P4, R7, R8, RZ ;  /* 0x00000008076e7210 */ /* 0x000fe20007f9e0ff */
[----:B------:R-:W-:Y:S01]  /*3040*/  IMAD.X R123, R11, 0x1, R127, P2 ;  /* 0x000000010b7b7824 */ /* 0x000fe200010e067f */
[----:B------:R-:W-:Y:S01]  /*3050*/  ISETP.GT.AND P2, PT, R3, 0x8, P3 ;  /* 0x000000080300780c */ /* 0x000fe20001f44270 */
[----:B------:R-:W-:-:S04]  /*3060*/  IMAD.WIDE.U32 R122, R105, R20, R122 ;  /* 0x00000014697a7225 */ /* 0x000fc800078e007a */
[----:B------:R-:W-:Y:S01]  /*3070*/  IMAD.IADD R123, R107, 0x1, R123 ;  /* 0x000000016b7b7824 */ /* 0x000fe200078e027b */
[----:B--2---:R-:W-:-:S04]  /*3080*/  LEA R96, P5, R122, R14, 0x1 ;  /* 0x0000000e7a607211 */ /* 0x004fc800078a08ff */
[----:B------:R-:W-:Y:S01]  /*3090*/  LEA.HI.X R97, R122, R15, R123, 0x1, P5 ;  /* 0x0000000f7a617211 */ /* 0x000fe200028f0c7b */
[----:B---3--:R-:W-:-:S04]  /*30a0*/  IMAD.U32 R21, R120, 0x10000, RZ ;  /* 0x0001000078157824 */ /* 0x008fc800078e00ff */
[----:B------:R-:W-:-:S04]  /*30b0*/  FMUL R21, R21, R106 ;  /* 0x0000006a15157220 */ /* 0x000fc80000400000 */
[----:B------:R-:W-:Y:S01]  /*30c0*/  FFMA R98, R98, R104, R21 ;  /* 0x0000006862627223 */ /* 0x000fe20000000015 */
[----:B------:R-:W-:-:S04]  /*30d0*/  SHF.L.U64.HI R21, R4, 0x4, R5 ;  /* 0x0000000404157819 */ /* 0x000fc80000010205 */
[----:B------:R-:W-:Y:S01]  /*30e0*/  F2FP.BF16.F32.PACK_AB R98, RZ, R98 ;  /* 0x00000062ff62723e */ /* 0x000fe200000010ff */
[----:B0-----:R-:W-:-:S05]  /*30f0*/  IMAD.X R111, R21, 0x1, R9, P4 ;  /* 0x00000001156f7824 */ /* 0x001fca00020e0609 */
[----:B------:R0:W-:Y:S01]  /*3100*/  @P1 STG.E.U16 desc[UR36][R110.64], R98 ;  /* 0x000000626e001986 */ /* 0x0001e2000c101524 */
[----:B------:R-:W-:Y:S05]  /*3110*/  @!P2 BRA `(.L_x_38) ;  /* 0x000000000004a947 */ /* 0x000fea0003800000 */
[----:B------:R2:W5:Y:S02]  /*3120*/  LDG.E.LTC128B.U16 R120, desc[UR36][R96.64+0x2] ;  /* 0x0000022460787981 */ /* 0x000564000c1e1520 */
.L_x_38:
[----:B------:R-:W-:Y:S05]  /*3130*/  BSYNC B1 ;  /* 0x0000000000017941 */ /* 0x000fea0003800000 */
.L_x_37:
[----:B-----5:R-:W-:Y:S01]  /*3140*/  IMAD.U32 R123, R120, 0x10000, RZ ;  /* 0x00010000787b7824 */ /* 0x020fe200078e00ff */
[----:B------:R-:W-:Y:S01]  /*3150*/  ISETP.GT.AND P1, PT, R6, 0x8, PT ;  /* 0x000000080600780c */ /* 0x000fe20003f24270 */
[----:B------:R-:W-:Y:S01]  /*3160*/  BSSY B1, `(.L_x_39) ;  /* 0x000000c000017945 */ /* 0x000fe20003800000 */
[----:B------:R-:W-:Y:S02]  /*3170*/  IMAD R125, R109, 0x78, RZ ;  /* 0x000000786d7d7824 */ /* 0x000fe400078e02ff */
[----:B0-----:R-:W-:Y:S01]  /*3180*/  FMUL R98, R123, R106 ;  /* 0x0000006a7b627220 */ /* 0x001fe20000400000 */
[----:B------:R-:W-:-:S03]  /*3190*/  ISETP.GT.AND P4, PT, R3, RZ, P1 ;  /* 0x000000ff0300720c */ /* 0x000fc60000f84270 */
[----:B------:R-:W-:Y:S01]  /*31a0*/  FFMA R98, R99, R104, R98 ;  /* 0x0000006863627223 */ /* 0x000fe20000000062 */
[----:B------:R-:W-:-:S04]  /*31b0*/  IMAD.MOV.U32 R99, RZ, RZ, R127 ;  /* 0x000000ffff637224 */ /* 0x000fc800078e007f */
[----:B------:R-:W-:-:S04]  /*31c0*/  F2FP.BF16.F32.PACK_AB R98, RZ, R98 ;  /* 0x00000062ff62723e */ /* 0x000fc800000010ff */
[----:B------:R-:W-:Y:S01]  /*31d0*/  PRMT R122, R98, 0x7610, R122 ;  /* 0x00007610627a7816 */ /* 0x000fe2000000007a */
[----:B------:R-:W-:-:S04]  /*31e0*/  IMAD.MOV.U32 R98, RZ, RZ, R124 ;  /* 0x000000ffff627224 */ /* 0x000fc800078e007c */
[----:B------:R0:W-:Y:S01]  /*31f0*/  @P2 STG.E.U16 desc[UR36][R110.64+0x2], R122 ;  /* 0x0000027a6e002986 */ /* 0x0001e2000c101524 */
[----:B------:R-:W-:Y:S05]  /*3200*/  @!P4 BRA `(.L_x_40) ;  /* 0x000000000004c947 */ /* 0x000fea0003800000 */
[----:B------:R3:W5:Y:S02]  /*3210*/  LDG.E.LTC128B.U16 R120, desc[UR36][R12.64+0x10] ;  /* 0x000010240c787981 */ /* 0x000764000c1e1520 */
.L_x_40:
[----:B------:R-:W-:Y:S05]  /*3220*/  BSYNC B1 ;  /* 0x0000000000017941 */ /* 0x000fea0003800000 */
.L_x_39:
[----:B-----5:R-:W-:Y:S01]  /*3230*/  IMAD.U32 R109, R120, 0x10000, RZ ;  /* 0x00010000786d7824 */ /* 0x020fe200078e00ff */
[----:B------:R-:W-:Y:S01]  /*3240*/  BSSY B1, `(.L_x_41) ;  /* 0x000000d000017945 */ /* 0x000fe20003800000 */
[----:B------:R-:W-:-:S04]  /*3250*/  IMAD.WIDE.U32 R98, R108, 0x78, R98 ;  /* 0x000000786c627825 */ /* 0x000fc800078e0062 */
[----:B------:R-:W-:Y:S01]  /*3260*/  FMUL R109, R109, R106 ;  /* 0x0000006a6d6d7220 */ /* 0x000fe20000400000 */
[----:B------:R-:W-:Y:S01]  /*3270*/  IMAD.IADD R127, R99, 0x1, R125 ;  /* 0x00000001637f7824 */ /* 0x000fe200078e027d */
[----:B0-----:R-:W-:Y:S02]  /*3280*/  IADD3 R122, P2, P5, R114, R98, R112 ;  /* 0x00000062727a7210 */ /* 0x001fe40007d5e070 */
[----:B------:R-:W-:Y:S02]  /*3290*/  FFMA R109, R100, R104, R109 ;  /* 0x00000068646d7223 */ /* 0x000fe4000000006d */
[----:B------:R-:W-:-:S03]  /*32a0*/  IADD3.X R123, R117, R127, R113, P2, P5 ;  /* 0x0000007f757b7210 */ /* 0x000fc600017ea471 */
[----:B------:R-:W-:Y:S02]  /*32b0*/  F2FP.BF16.F32.PACK_AB R109, RZ, R109 ;  /* 0x0000006dff6d723e */ /* 0x000fe400000010ff */
[----:B------:R-:W-:-:S03]  /*32c0*/  ISETP.GT.AND P2, PT, R6, 0x9, PT ;  /* 0x000000090600780c */ /* 0x000fc60003f44270 */
[----:B------:R0:W-:Y:S01]  /*32d0*/  @P4 STG.E.U16 desc[UR36][R8.64+0x10], R109 ;  /* 0x0000106d08004986 */ /* 0x0001e2000c101524 */
[----:B------:R-:W-:-:S13]  /*32e0*/  ISETP.GT.AND P5, PT, R3, RZ, P2 ;  /* 0x000000ff0300720c */ /* 0x000fda00017a4270 */
[----:B0-----:R-:W-:Y:S05]  /*32f0*/  @!P5 BRA `(.L_x_42) ;  /* 0x000000000004d947 */ /* 0x001fea0003800000 */
[----:B------:R0:W5:Y:S02]  /*3300*/  LDG.E.LTC128B.U16 R120, desc[UR36][R12.64+0x12] ;  /* 0x000012240c787981 */ /* 0x000164000c1e1520 */
.L_x_42:
[----:B------:R-:W-:Y:S05]  /*3310*/  BSYNC B1 ;  /* 0x0000000000017941 */ /* 0x000fea0003800000 */
.L_x_41:
[----:B-----5:R-:W-:Y:S01]  /*3320*/  IMAD.U32 R109, R120, 0x10000, RZ ;  /* 0x00010000786d7824 */ /* 0x020fe200078e00ff */
[----:B------:R-:W-:Y:S01]  /*3330*/  ISETP.GT.AND P4, PT, R3, 0x8, P1 ;  /* 0x000000080300780c */ /* 0x000fe20000f84270 */
[----:B------:R-:W-:Y:S02]  /*3340*/  BSSY B1, `(.L_x_43) ;  /* 0x0000007000017945 */ /* 0x000fe40003800000 */
[----:B------:R-:W-:-:S04]  /*3350*/  FMUL R100, R109, R106 ;  /* 0x0000006a6d647220 */ /* 0x000fc80000400000 */
[----:B------:R-:W-:-:S05]  /*3360*/  FFMA R100, R101, R104, R100 ;  /* 0x0000006865647223 */ /* 0x000fca0000000064 */
[----:B------:R-:W-:-:S05]  /*3370*/  F2FP.BF16.F32.PACK_AB R100, RZ, R100 ;  /* 0x00000064ff64723e */ /* 0x000fca00000010ff */
[----:B------:R4:W-:Y:S01]  /*3380*/  @P5 STG.E.U16 desc[UR36][R8.64+0x12], R100 ;  /* 0x0000126408005986 */ /* 0x0009e2000c101524 */
[----:B------:R-:W-:Y:S05]  /*3390*/  @!P4 BRA `(.L_x_44) ;  /* 0x000000000004c947 */ /* 0x000fea0003800000 */
[----:B------:R0:W5:Y:S02]  /*33a0*/  LDG.E.LTC128B.U16 R120, desc[UR36][R96.64+0x10] ;  /* 0x0000102460787981 */ /* 0x000164000c1e1520 */
.L_x_44:
[----:B------:R-:W-:Y:S05]  /*33b0*/  BSYNC B1 ;  /* 0x0000000000017941 */ /* 0x000fea0003800000 */
.L_x_43:
        /* <DEDUP_REMOVED lines=9> */
.L_x_46:
[----:B------:R-:W-:Y:S05]  /*3450*/  BSYNC B1 ;  /* 0x0000000000017941 */ /* 0x000fea0003800000 */
.L_x_45:
[----:B-----5:R-:W-:-:S04]  /*3460*/  IMAD.U32 R99, R120, 0x10000, RZ ;  /* 0x0001000078637824 */ /* 0x020fc800078e00ff */
[----:B----4-:R-:W-:Y:S01]  /*3470*/  FMUL R100, R99, R106 ;  /* 0x0000006a63647220 */ /* 0x010fe20000400000 */
[----:B------:R-:W-:-:S03]  /*3480*/  IADD3 R99, P4, R114, R98, RZ ;  /* 0x0000006272637210 */ /* 0x000fc60007f9e0ff */
[----:B------:R-:W-:Y:S02]  /*3490*/  FFMA R100, R103, R104, R100 ;  /* 0x0000006867647223 */ /* 0x000fe40000000064 */
[----:B------:R-:W-:Y:S01]  /*34a0*/  IMAD.X R116, R127, 0x1, R117, P4 ;  /* 0x000000017f747824 */ /* 0x000fe200020e0675 */
[C---:B------:R-:W-:Y:S02]  /*34b0*/  LEA R98, P4, R99.reuse, R14, 0x1 ;  /* 0x0000000e63627211 */ /* 0x040fe400078808ff */
[----:B------:R-:W-:Y:S02]  /*34c0*/  F2FP.BF16.F32.PACK_AB R100, RZ, R100 ;  /* 0x00000064ff64723e */ /* 0x000fe400000010ff */
[----:B------:R-:W-:Y:S02]  /*34d0*/  LEA.HI.X R99, R99, R15, R116, 0x1, P4 ;  /* 0x0000000f63637211 */ /* 0x000fe400020f0c74 */
[----:B0-----:R-:W-:-:S05]  /*34e0*/  PRMT R101, R100, 0x7610, R101 ;  /* 0x0000761064657816 */ /* 0x001fca0000000065 */
[----:B------:R0:W-:Y:S01]  /*34f0*/  @P5 STG.E.U16 desc[UR36][R110.64+0x12], R101 ;  /* 0x000012656e005986 */ /* 0x0001e2000c101524 */
[----:B------:R-:W-:-:S13]  /*3500*/  ISETP.GT.AND P5, PT, R3, 0x80, P0 ;  /* 0x000000800300780c */ /* 0x000fda00007a4270 */
[----:B------:R4:W2:Y:S01]  /*3510*/  @P5 LDG.E.LTC128B.U16 R120, desc[UR36][R98.64] ;  /* 0x0000002462785981 */ /* 0x0008a2000c1e1520 */
[----:B------:R-:W-:Y:S01]  /*3520*/  IMAD.WIDE.U32 R114, R108, 0x78, R112 ;  /* 0x000000786c727825 */ /* 0x000fe200078e0070 */
[----:B------:R-:W-:Y:S03]  /*3530*/  BSSY B1, `(.L_x_47) ;  /* 0x0000016000017945 */ /* 0x000fe60003800000 */
[----:B------:R-:W-:Y:S02]  /*3540*/  IMAD.IADD R117, R125, 0x1, R115 ;  /* 0x000000017d757824 */ /* 0x000fe400078e0273 */
[----:B------:R-:W-:Y:S02]  /*3550*/  IMAD.MOV.U32 R116, RZ, RZ, R114 ;  /* 0x000000ffff747224 */ /* 0x000fe400078e0072 */
[----:B------:R-:W-:Y:S02]  /*3560*/  IMAD R5, R5, 0xf0, RZ ;  /* 0x000000f005057824 */ /* 0x000fe400078e02ff */
[----:B0-----:R-:W-:-:S03]  /*3570*/  IMAD.WIDE.U32 R100, R119, R108, R116 ;  /* 0x0000006c77647225 */ /* 0x001fc600078e0074 */
[----:B------:R-:W-:-:S04]  /*3580*/  IADD3 R102, P4, R10, R100, RZ ;  /* 0x000000640a667210 */ /* 0x000fc80007f9e0ff */
[----:B------:R-:W-:-:S03]  /*3590*/  IADD3.X R103, R11, R121, R101, P4, !PT ;  /* 0x000000790b677210 */ /* 0x000fc600027fe465 */
[----:B------:R-:W-:-:S04]  /*35a0*/  IMAD.WIDE.U32 R102, R105, R20, R102 ;  /* 0x0000001469667225 */ /* 0x000fc800078e0066 */
[----:B----4-:R-:W-:Y:S01]  /*35b0*/  IMAD.IADD R99, R107, 0x1, R103 ;  /* 0x000000016b637824 */ /* 0x010fe200078e0267 */
[----:B------:R-:W-:-:S04]  /*35c0*/  LEA R98, P4, R102, R14, 0x1 ;  /* 0x0000000e66627211 */ /* 0x000fc800078808ff */
[----:B------:R-:W-:Y:S02]  /*35d0*/  LEA.HI.X R99, R102, R15, R99, 0x1, P4 ;  /* 0x0000000f66637211 */ /* 0x000fe400020f0c63 */
[----:B------:R-:W-:Y:S01]  /*35e0*/  ISETP.GT.AND P4, PT, R3, 0x80, P3 ;  /* 0x000000800300780c */ /* 0x000fe20001f84270 */
[----:B--2---:R-:W-:-:S04]  /*35f0*/  IMAD.U32 R101, R120, 0x10000, RZ ;  /* 0x0001000078657824 */ /* 0x004fc800078e00ff */
[----:B------:R-:W-:-:S04]  /*3600*/  FMUL R101, R101, R106 ;  /* 0x0000006a65657220 */ /* 0x000fc80000400000 */
[----:B------:R-:W-:Y:S01]  /*3610*/  FFMA R88, R88, R104, R101 ;  /* 0x0000006858587223 */ /* 0x000fe20000000065 */
[----:B------:R-:W-:-:S04]  /*3620*/  IMAD.WIDE.U32 R100, R4, 0xf0, R110 ;  /* 0x000000f004647825 */ /* 0x000fc800078e006e */
[----:B------:R-:W-:Y:S01]  /*3630*/  F2FP.BF16.F32.PACK_AB R88, RZ, R88 ;  /* 0x00000058ff58723e */ /* 0x000fe200000010ff */
[----:B------:R-:W-:Y:S02]  /*3640*/  IMAD.IADD R103, R101, 0x1, R5 ;  /* 0x0000000165677824 */ /* 0x000fe400078e0205 */
[----:B------:R-:W-:-:S05]  /*3650*/  @P5 IMAD.MOV.U32 R102, RZ, RZ, R100 ;  /* 0x000000ffff665224 */ /* 0x000fca00078e0064 */
[----:B------:R0:W-:Y:S01]  /*3660*/  @P5 STG.E.U16 desc[UR36][R102.64], R88 ;  /* 0x0000005866005986 */ /* 0x0001e2000c101524 */
[----:B------:R-:W-:Y:S05]  /*3670*/  @!P4 BRA `(.L_x_48) ;  /* 0x000000000004c947 */ /* 0x000fea0003800000 */
[----:B------:R2:W5:Y:S02]  /*3680*/  LDG.E.LTC128B.U16 R120, desc[UR36][R98.64+0x2] ;  /* 0x0000022462787981 */ /* 0x000564000c1e1520 */
.L_x_48:
[----:B------:R-:W-:Y:S05]  /*3690*/  BSYNC B1 ;  /* 0x0000000000017941 */ /* 0x000fea0003800000 */
.L_x_47:
[----:B-----5:R-:W-:Y:S01]  /*36a0*/  IMAD.U32 R109, R120, 0x10000, RZ ;  /* 0x00010000786d7824 */ /* 0x020fe200078e00ff */
[----:B------:R-:W-:Y:S01]  /*36b0*/  IADD3 R114, P5, R112, R114, RZ ;  /* 0x0000007270727210 */ /* 0x000fe20007fbe0ff */
[----:B------:R-:W-:Y:S01]  /*36c0*/  BSSY B1, `(.L_x_49) ;  /* 0x0000010000017945 */ /* 0x000fe20003800000 */
[----:B------:R-:W-:Y:S01]  /*36d0*/  ISETP.GT.AND P0, PT, R3, 0x88, P0 ;  /* 0x000000880300780c */ /* 0x000fe20000704270 */
[----:B0-----:R-:W-:Y:S02]  /*36e0*/  FMUL R88, R109, R106 ;  /* 0x0000006a6d587220 */ /* 0x001fe40000400000 */
[----:B------:R-:W-:Y:S02]  /*36f0*/  IMAD.X R115, R117, 0x1, R113, P5 ;  /* 0x0000000175737824 */ /* 0x000fe400028e0671 */
[----:B------:R-:W-:Y:S01]  /*3700*/  FFMA R88, R89, R104, R88 ;  /* 0x0000006859587223 */ /* 0x000fe20000000058 */
[----:B------:R-:W-:-:S04]  /*3710*/  IMAD.WIDE.U32 R108, R119, R108, R114 ;  /* 0x0000006c776c7225 */ /* 0x000fc800078e0072 */
[----:B------:R-:W-:Y:S01]  /*3720*/  F2FP.BF16.F32.PACK_AB R88, RZ, R88 ;  /* 0x00000058ff58723e */ /* 0x000fe200000010ff */
[----:B------:R-:W-:Y:S01]  /*3730*/  @P4 IMAD.MOV.U32 R114, RZ, RZ, R100 ;  /* 0x000000ffff724224 */ /* 0x000fe200078e0064 */
[----:B------:R-:W-:Y:S01]  /*3740*/  IADD3 R112, P5, R10, R108, RZ ;  /* 0x0000006c0a707210 */ /* 0x000fe20007fbe0ff */
[----:B------:R-:W-:Y:S01]  /*3750*/  @P4 IMAD.MOV.U32 R115, RZ, RZ, R103 ;  /* 0x000000ffff734224 */ /* 0x000fe200078e0067 */
[----:B------:R-:W-:-:S05]  /*3760*/  PRMT R89, R88, 0x7610, R89 ;  /* 0x0000761058597816 */ /* 0x000fca0000000059 */
[----:B------:R0:W-:Y:S01]  /*3770*/  @P4 STG.E.U16 desc[UR36][R114.64+0x2], R89 ;  /* 0x0000025972004986 */ /* 0x0001e2000c101524 */
[----:B------:R-:W-:-:S04]  /*3780*/  LEA R88, P4, R122, R14, 0x1 ;  /* 0x0000000e7a587211 */ /* 0x000fc800078808ff */
[----:B0-----:R-:W-:Y:S01]  /*3790*/  LEA.HI.X R89, R122, R15, R123, 0x1, P4 ;  /* 0x0000000f7a597211 */ /* 0x001fe200020f0c7b */
[----:B------:R-:W-:Y:S08]  /*37a0*/  @!P0 BRA `(.L_x_50) ;  /* 0x0000000000048947 */ /* 0x000ff00003800000 */
[----:B------:R0:W5:Y:S02]  /*37b0*/  LDG.E.LTC128B.U16 R120, desc[UR36][R88.64] ;  /* 0x0000002458787981 */ /* 0x000164000c1e1520 */
.L_x_50:
[----:B------:R-:W-:Y:S05]  /*37c0*/  BSYNC B1 ;  /* 0x0000000000017941 */ /* 0x000fea0003800000 */
.L_x_49:
[----:B0----5:R-:W-:Y:S01]  /*37d0*/  IMAD.U32 R89, R120, 0x10000, RZ ;  /* 0x0001000078597824 */ /* 0x021fe200078e00ff */
[----:B------:R-:W-:Y:S01]  /*37e0*/  IADD3.X R113, R11, R121, R109, P5, !PT ;  /* 0x000000790b717210 */ /* 0x000fe20002ffe46d */
[----:B------:R-:W-:Y:S01]  /*37f0*/  BSSY B1, `(.L_x_51) ;  /* 0x000000e000017945 */ /* 0x000fe20003800000 */
[----:B------:R-:W-:Y:S01]  /*3800*/  IADD3 R10, P4, R7, R100, RZ ;  /* 0x00000064070a7210 */ /* 0x000fe20007f9e0ff */
[----:B------:R-:W-:Y:S01]  /*3810*/  FMUL R11, R89, R106 ;  /* 0x0000006a590b7220 */ /* 0x000fe20000400000 */
[----:B------:R-:W-:Y:S01]  /*3820*/  ISETP.GT.AND P3, PT, R3, 0x88, P3 ;  /* 0x000000880300780c */ /* 0x000fe20001f64270 */
[----:B------:R-:W-:-:S04]  /*3830*/  IMAD.WIDE.U32 R88, R105, R20, R112 ;  /* 0x0000001469587225 */ /* 0x000fc800078e0070 */
[----:B------:R-:W-:Y:S01]  /*3840*/  FFMA R11, R90, R104, R11 ;  /* 0x000000685a0b7223 */ /* 0x000fe2000000000b */
[----:B------:R-:W-:Y:S01]  /*3850*/  IMAD.IADD R107, R107, 0x1, R89 ;  /* 0x000000016b6b7824 */ /* 0x000fe200078e0259 */
[----:B------:R-:W-:-:S03]  /*3860*/  LEA R14, P5, R88, R14, 0x1 ;  /* 0x0000000e580e7211 */ /* 0x000fc600078a08ff */
[----:B------:R-:W-:Y:S01]  /*3870*/  F2FP.BF16.F32.PACK_AB R20, RZ, R11 ;  /* 0x0000000bff14723e */ /* 0x000fe200000010ff */
[----:B------:R-:W-:Y:S01]  /*3880*/  IMAD.X R11, R103, 0x1, R21, P4 ;  /* 0x00000001670b7824 */ /* 0x000fe200020e0615 */
[----:B------:R-:W-:-:S04]  /*3890*/  LEA.HI.X R15, R88, R15, R107, 0x1, P5 ;  /* 0x0000000f580f7211 */ /* 0x000fc800028f0c6b */
[----:B------:R0:W-:Y:S01]  /*38a0*/  @P0 STG.E.U16 desc[UR36][R10.64], R20 ;  /* 0x000000140a000986 */ /* 0x0001e2000c101524 */
[----:B------:R-:W-:Y:S05]  /*38b0*/  @!P3 BRA `(.L_x_52) ;  /* 0x000000000004b947 */ /* 0x000fea0003800000 */
[----:B------:R4:W5:Y:S02]  /*38c0*/  LDG.E.LTC128B.U16 R120, desc[UR36][R14.64+0x2] ;  /* 0x000002240e787981 */ /* 0x000964000c1e1520 */
.L_x_52:
[----:B------:R-:W-:Y:S05]  /*38d0*/  BSYNC B1 ;  /* 0x0000000000017941 */ /* 0x000fea0003800000 */
.L_x_51:
[----:B-----5:R-:W-:Y:S01]  /*38e0*/  IMAD.U32 R89, R120, 0x10000, RZ ;  /* 0x0001000078597824 */ /* 0x020fe200078e00ff */
[----:B------:R-:W-:Y:S01]  /*38f0*/  ISETP.GT.AND P0, PT, R3, 0x80, P1 ;  /* 0x000000800300780c */ /* 0x000fe20000f04270 */
[----:B------:R-:W-:Y:S02]  /*3900*/  BSSY B1, `(.L_x_53) ;  /* 0x0000007000017945 */ /* 0x000fe40003800000 */
[----:B0-----:R-:W-:-:S04]  /*3910*/  FMUL R20, R89, R106 ;  /* 0x0000006a59147220 */ /* 0x001fc80000400000 */
[----:B------:R-:W-:-:S05]  /*3920*/  FFMA R20, R91, R104, R20 ;  /* 0x000000685b147223 */ /* 0x000fca0000000014 */
[----:B------:R-:W-:-:S05]  /*3930*/  F2FP.BF16.F32.PACK_AB R20, RZ, R20 ;  /* 0x00000014ff14723e */ /* 0x000fca00000010ff */
[----:B------:R0:W-:Y:S01]  /*3940*/  @P3 STG.E.U16 desc[UR36][R10.64+0x2], R20 ;  /* 0x000002140a003986 */ /* 0x0001e2000c101524 */
[----:B------:R-:W-:Y:S05]  /*3950*/  @!P0 BRA `(.L_x_54) ;  /* 0x0000000000048947 */ /* 0x000fea0003800000 */
[----:B------:R0:W5:Y:S02]  /*3960*/  LDG.E.LTC128B.U16 R120, desc[UR36][R98.64+0x10] ;  /* 0x0000102462787981 */ /* 0x000164000c1e1520 */
.L_x_54:
[----:B------:R-:W-:Y:S05]  /*3970*/  BSYNC B1 ;  /* 0x0000000000017941 */ /* 0x000fea0003800000 */
.L_x_53:
[----:B-----5:R-:W-:Y:S01]  /*3980*/  IMAD.U32 R89, R120, 0x10000, RZ ;  /* 0x0001000078597824 */ /* 0x020fe200078e00ff */
[----:B------:R-:W-:Y:S01]  /*3990*/  ISETP.GT.AND P3, PT, R3, 0x80, P2 ;  /* 0x000000800300780c */ /* 0x000fe20001764270 */
[----:B------:R-:W-:Y:S01]  /*39a0*/  @P0 IMAD.MOV.U32 R88, RZ, RZ, R100 ;  /* 0x000000ffff580224 */ /* 0x000fe200078e0064 */
[----:B------:R-:W-:Y:S01]  /*39b0*/  BSSY B1, `(.L_x_55) ;  /* 0x0000009000017945 */ /* 0x000fe20003800000 */
[----:B------:R-:W-:-:S04]  /*39c0*/  FMUL R89, R89, R106 ;  /* 0x0000006a59597220 */ /* 0x000fc80000400000 */
[----:B------:R-:W-:-:S05]  /*39d0*/  FFMA R89, R92, R104, R89 ;  /* 0x000000685c597223 */ /* 0x000fca0000000059 */
[----:B------:R-:W-:-:S04]  /*39e0*/  F2FP.BF16.F32.PACK_AB R89, RZ, R89 ;  /* 0x00000059ff59723e */ /* 0x000fc800000010ff */
[----:B0-----:R-:W-:Y:S01]  /*39f0*/  PRMT R20, R89, 0x7610, R20 ;  /* 0x0000761059147816 */ /* 0x001fe20000000014 */
[----:B------:R-:W-:-:S05]  /*3a00*/  @P0 IMAD.MOV.U32 R89, RZ, RZ, R103 ;  /* 0x000000ffff590224 */ /* 0x000fca00078e0067 */
[----:B------:R0:W-:Y:S01]  /*3a10*/  @P0 STG.E.U16 desc[UR36][R88.64+0x10], R20 ;  /* 0x0000101458000986 */ /* 0x0001e2000c101524 */
[----:B------:R-:W-:Y:S05]  /*3a20*/  @!P3 BRA `(.L_x_56) ;  /* 0x000000000004b947 */ /* 0x000fea0003800000 */
[----:B------:R0:W5:Y:S02]  /*3a30*/  LDG.E.LTC128B.U16 R120, desc[UR36][R98.64+0x12] ;  /* 0x0000122462787981 */ /* 0x000164000c1e1520 */
.L_x_56:
[----:B------:R-:W-:Y:S05]  /*3a40*/  BSYNC B1 ;  /* 0x0000000000017941 */ /* 0x000fea0003800000 */
.L_x_55:
[----:B0----5:R-:W-:Y:S01]  /*3a50*/  IMAD.U32 R89, R120, 0x10000, RZ ;  /* 0x0001000078597824 */ /* 0x021fe200078e00ff */
[----:B------:R-:W-:Y:S01]  /*3a60*/  ISETP.GT.AND P1, PT, R3, 0x88, P1 ;  /* 0x000000880300780c */ /* 0x000fe20000f24270 */
[----:B------:R-:W-:Y:S01]  /*3a70*/  @P3 IMAD.MOV.U32 R101, RZ, RZ, R103 ;  /* 0x000000ffff653224 */ /* 0x000fe200078e0067 */
[----:B------:R-:W-:Y:S01]  /*3a80*/  BSSY B1, `(.L_x_57) ;  /* 0x0000007000017945 */ /* 0x000fe20003800000 */
[----:B------:R-:W-:-:S04]  /*3a90*/  FMUL R20, R89, R106 ;  /* 0x0000006a59147220 */ /* 0x000fc80000400000 */
[----:B------:R-:W-:-:S05]  /*3aa0*/  FFMA R20, R93, R104, R20 ;  /* 0x000000685d147223 */ /* 0x000fca0000000014 */
[----:B------:R-:W-:-:S05]  /*3ab0*/  F2FP.BF16.F32.PACK_AB R20, RZ, R20 ;  /* 0x00000014ff14723e */ /* 0x000fca00000010ff */
[----:B------:R0:W-:Y:S01]  /*3ac0*/  @P3 STG.E.U16 desc[UR36][R100.64+0x12], R20 ;  /* 0x0000121464003986 */ /* 0x0001e2000c101524 */
[----:B------:R-:W-:Y:S05]  /*3ad0*/  @!P1 BRA `(.L_x_58) ;  /* 0x0000000000049947 */ /* 0x000fea0003800000 */
[----:B------:R0:W5:Y:S02]  /*3ae0*/  LDG.E.LTC128B.U16 R120, desc[UR36][R14.64+0x10] ;  /* 0x000010240e787981 */ /* 0x000164000c1e1520 */
.L_x_58:
[----:B------:R-:W-:Y:S05]  /*3af0*/  BSYNC B1 ;  /* 0x0000000000017941 */ /* 0x000fea0003800000 */
.L_x_57:
        /* <DEDUP_REMOVED lines=9> */
.L_x_60:
[----:B------:R-:W-:Y:S05]  /*3b90*/  BSYNC B1 ;  /* 0x0000000000017941 */ /* 0x000fea0003800000 */
.L_x_59:
[----:B0----5:R-:W-:Y:S01]  /*3ba0*/  IMAD.U32 R89, R120, 0x10000, RZ ;  /* 0x0001000078597824 */ /* 0x021fe200078e00ff */
[----:B------:R-:W-:Y:S01]  /*3bb0*/  ISETP.GT.AND P3, PT, R6, 0x10, PT ;  /* 0x000000100600780c */ /* 0x000fe20003f64270 */
[----:B------:R-:W-:Y:S02]  /*3bc0*/  BSSY B1, `(.L_x_61) ;  /* 0x0000008000017945 */ /* 0x000fe40003800000 */
[----:B------:R-:W-:Y:S01]  /*3bd0*/  FMUL R20, R89, R106 ;  /* 0x0000006a59147220 */ /* 0x000fe20000400000 */
[----:B------:R-:W-:-:S03]  /*3be0*/  ISETP.GT.AND P0, PT, R3, RZ, P3 ;  /* 0x000000ff0300720c */ /* 0x000fc60001f04270 */
[----:B------:R-:W-:-:S05]  /*3bf0*/  FFMA R20, R95, R104, R20 ;  /* 0x000000685f147223 */ /* 0x000fca0000000014 */
[----:B------:R-:W-:-:S05]  /*3c00*/  F2FP.BF16.F32.PACK_AB R20, RZ, R20 ;  /* 0x00000014ff14723e */ /* 0x000fca00000010ff */
[----:B------:R0:W-:Y:S01]  /*3c10*/  @P2 STG.E.U16 desc[UR36][R10.64+0x12], R20 ;  /* 0x000012140a002986 */ /* 0x0001e2000c101524 */
[----:B------:R-:W-:Y:S05]  /*3c20*/  @!P0 BRA `(.L_x_62) ;  /* 0x0000000000048947 */ /* 0x000fea0003800000 */
[----:B------:R0:W5:Y:S02]  /*3c30*/  LDG.E.LTC128B.U16 R120, desc[UR36][R12.64+0x20] ;  /* 0x000020240c787981 */ /* 0x000164000c1e1520 */
.L_x_62:
[----:B------:R-:W-:Y:S05]  /*3c40*/  BSYNC B1 ;  /* 0x0000000000017941 */ /* 0x000fea0003800000 */
.L_x_61:
        /* <DEDUP_REMOVED lines=10> */
.L_x_64:
[----:B------:R-:W-:Y:S05]  /*3cf0*/  BSYNC B1 ;  /* 0x0000000000017941 */ /* 0x000fea0003800000 */
.L_x_63:
[----:B0----5:R-:W-:Y:S01]  /*3d00*/  IMAD.U32 R11, R120, 0x10000, RZ ;  /* 0x00010000780b7824 */ /* 0x021fe200078e00ff */
        /* <DEDUP_REMOVED lines=8> */
.L_x_66:
[----:B------:R-:W-:Y:S05]  /*3d90*/  BSYNC B1 ;  /* 0x0000000000017941 */ /* 0x000fea0003800000 */
.L_x_65:
        /* <DEDUP_REMOVED lines=9> */
.L_x_68:
[----:B------:R-:W-:Y:S05]  /*3e30*/  BSYNC B1 ;  /* 0x0000000000017941 */ /* 0x000fea0003800000 */
.L_x_67:
        /* <DEDUP_REMOVED lines=10> */
.L_x_70:
[----:B------:R-:W-:Y:S05]  /*3ee0*/  BSYNC B1 ;  /* 0x0000000000017941 */ /* 0x000fea0003800000 */
.L_x_69:
[----:B-----5:R-:W-:Y:S01]  /*3ef0*/  IMAD.U32 R11, R120, 0x10000, RZ ;  /* 0x00010000780b7824 */ /* 0x020fe200078e00ff */
        /* <DEDUP_REMOVED lines=9> */
.L_x_72:
[----:B------:R-:W-:Y:S05]  /*3f90*/  BSYNC B1 ;  /* 0x0000000000017941 */ /* 0x000fea0003800000 */
.L_x_71:
        /* <DEDUP_REMOVED lines=9> */
.L_x_74:
[----:B------:R-:W-:Y:S05]  /*4030*/  BSYNC B1 ;  /* 0x0000000000017941 */ /* 0x000fea0003800000 */
.L_x_73:
        /* <DEDUP_REMOVED lines=9> */
.L_x_76:
[----:B------:R-:W-:Y:S05]  /*40d0*/  BSYNC B1 ;  /* 0x0000000000017941 */ /* 0x000fea0003800000 */
.L_x_75:
        /* <DEDUP_REMOVED lines=9> */
.L_x_78:
[----:B------:R-:W-:Y:S05]  /*4170*/  BSYNC B1 ;  /* 0x0000000000017941 */ /* 0x000fea0003800000 */
.L_x_77:
[----:B-----5:R-:W-:Y:S01]  /*4180*/  IMAD.U32 R11, R120, 0x10000, RZ ;  /* 0x00010000780b7824 */ /* 0x020fe200078e00ff */
[----:B------:R-:W-:Y:S01]  /*4190*/  ISETP.GT.AND P4, PT, R3, 0x80, P2 ;  /* 0x000000800300780c */ /* 0x000fe20001784270 */
[----:B------:R-:W-:Y:S02]  /*41a0*/  BSSY B1, `(.L_x_79) ;  /* 0x000000a000017945 */ /* 0x000fe40003800000 */
[----:B------:R-:W-:-:S04]  /*41b0*/  FMUL R11, R11, R106 ;  /* 0x0000006a0b0b7220 */ /* 0x000fc80000400000 */
[----:B------:R-:W-:Y:S01]  /*41c0*/  FFMA R72, R72, R104, R11 ;  /* 0x0000006848487223 */ /* 0x000fe2000000000b */
[----:B0-----:R-:W-:-:S04]  /*41d0*/  IMAD.WIDE.U32 R10, R4, 0xf0, R110 ;  /* 0x000000f0040a7825 */ /* 0x001fc800078e006e */
[----:B------:R-:W-:Y:S01]  /*41e0*/  F2FP.BF16.F32.PACK_AB R72, RZ, R72 ;  /* 0x00000048ff48723e */ /* 0x000fe200000010ff */
[----:B------:R-:W-:Y:S02]  /*41f0*/  IMAD.IADD R5, R5, 0x1, R11 ;  /* 0x0000000105057824 */ /* 0x000fe400078e020b */
[----:B------:R-:W-:-:S05]  /*4200*/  IMAD.MOV.U32 R4, RZ, RZ, R10 ;  /* 0x000000ffff047224 */ /* 0x000fca00078e000a */
[----:B------:R0:W-:Y:S01]  /*4210*/  @P5 STG.E.U16 desc[UR36][R4.64+0x20], R72 ;  /* 0x0000204804005986 */ /* 0x0001e2000c101524 */
[----:B------:R-:W-:Y:S05]  /*4220*/  @!P4 BRA `(.L_x_80) ;  /* 0x000000000004c947 */ /* 0x000fea0003800000 */
[----:B------:R0:W5:Y:S02]  /*4230*/  LDG.E.LTC128B.U16 R120, desc[UR36][R98.64+0x22] ;  /* 0x0000222462787981 */ /* 0x000164000c1e1520 */
.L_x_80:
[----:B------:R-:W-:Y:S05]  /*4240*/  BSYNC B1 ;  /* 0x0000000000017941 */ /* 0x000fea0003800000 */
.L_x_79:
        /* <DEDUP_REMOVED lines=9> */
.L_x_82:
[----:B------:R-:W-:Y:S05]  /*42e0*/  BSYNC B1 ;  /* 0x0000000000017941 */ /* 0x000fea0003800000 */
.L_x_81:
[----:B-----5:R-:W-:Y:S01]  /*42f0*/  IMAD.U32 R11, R120, 0x10000, RZ ;  /* 0x00010000780b7824 */ /* 0x020fe200078e00ff */
[----:B------:R-:W-:Y:S01]  /*4300*/  IADD3 R10, P4, R7, R10, RZ ;  /* 0x0000000a070a7210 */ /* 0x000fe20007f9e0ff */
[----:B------:R-:W-:Y:S01]  /*4310*/  BSSY B1, `(.L_x_83) ;  /* 0x0000009000017945 */ /* 0x000fe20003800000 */
[----:B------:R-:W-:Y:S01]  /*4320*/  ISETP.GT.AND P2, PT, R3, 0x88, P2 ;  /* 0x000000880300780c */ /* 0x000fe20001744270 */
[----:B------:R-:W-:-:S04]  /*4330*/  FMUL R11, R11, R106 ;  /* 0x0000006a0b0b7220 */ /* 0x000fc80000400000 */
[----:B------:R-:W-:-:S05]  /*4340*/  FFMA R11, R74, R104, R11 ;  /* 0x000000684a0b7223 */ /* 0x000fca000000000b */
[----:B------:R-:W-:Y:S01]  /*4350*/  F2FP.BF16.F32.PACK_AB R7, RZ, R11 ;  /* 0x0000000bff07723e */ /* 0x000fe200000010ff */
[----:B------:R-:W-:-:S05]  /*4360*/  IMAD.X R11, R21, 0x1, R5, P4 ;  /* 0x00000001150b7824 */ /* 0x000fca00020e0605 */
[----:B------:R0:W-:Y:S01]  /*4370*/  @P3 STG.E.U16 desc[UR36][R10.64+0x20], R7 ;  /* 0x000020070a003986 */ /* 0x0001e2000c101524 */
[----:B------:R-:W-:Y:S05]  /*4380*/  @!P2 BRA `(.L_x_84) ;  /* 0x000000000004a947 */ /* 0x000fea0003800000 */
[----:B------:R0:W5:Y:S02]  /*4390*/  LDG.E.LTC128B.U16 R120, desc[UR36][R14.64+0x22] ;  /* 0x000022240e787981 */ /* 0x000164000c1e1520 */
.L_x_84:
[----:B------:R-:W-:Y:S05]  /*43a0*/  BSYNC B1 ;  /* 0x0000000000017941 */ /* 0x000fea0003800000 */
.L_x_83:
        /* <DEDUP_REMOVED lines=9> */
.L_x_86:
[----:B------:R-:W-:Y:S05]  /*4440*/  BSYNC B1 ;  /* 0x0000000000017941 */ /* 0x000fea0003800000 */
.L_x_85:
        /* <DEDUP_REMOVED lines=9> */
.L_x_88:
[----:B------:R-:W-:Y:S05]  /*44e0*/  BSYNC B1 ;  /* 0x0000000000017941 */ /* 0x000fea0003800000 */
.L_x_87:
        /* <DEDUP_REMOVED lines=9> */
.L_x_90:
[----:B------:R-:W-:Y:S05]  /*4580*/  BSYNC B1 ;  /* 0x0000000000017941 */ /* 0x000fea0003800000 */
.L_x_89:
        /* <DEDUP_REMOVED lines=9> */
.L_x_92:
[----:B------:R-:W-:Y:S05]  /*4620*/  BSYNC B1 ;  /* 0x0000000000017941 */ /* 0x000fea0003800000 */
.L_x_91:
        /* <DEDUP_REMOVED lines=10> */
.L_x_94:
[----:B------:R-:W-:Y:S05]  /*46d0*/  BSYNC B1 ;  /* 0x0000000000017941 */ /* 0x000fea0003800000 */
.L_x_93:
        /* <DEDUP_REMOVED lines=10> */
.L_x_96:
[----:B------:R-:W-:Y:S05]  /*4780*/  BSYNC B1 ;  /* 0x0000000000017941 */ /* 0x000fea0003800000 */
.L_x_95:
        /* <DEDUP_REMOVED lines=9> */
.L_x_98:
[----:B------:R-:W-:Y:S05]  /*4820*/  BSYNC B1 ;  /* 0x0000000000017941 */ /* 0x000fea0003800000 */
.L_x_97:
        /* <DEDUP_REMOVED lines=9> */
.L_x_100:
[----:B------:R-:W-:Y:S05]  /*48c0*/  BSYNC B1 ;  /* 0x0000000000017941 */ /* 0x000fea0003800000 */
.L_x_99:
        /* <DEDUP_REMOVED lines=10> */
.L_x_102:
[----:B------:R-:W-:Y:S05]  /*4970*/  BSYNC B1 ;  /* 0x0000000000017941 */ /* 0x000fea0003800000 */
.L_x_101:
        /* <DEDUP_REMOVED lines=10> */
.L_x_104:
[----:B------:R-:W-:Y:S05]  /*4a20*/  BSYNC B1 ;  /* 0x0000000000017941 */ /* 0x000fea0003800000 */
.L_x_103:
        /* <DEDUP_REMOVED lines=9> */
.L_x_106:
[----:B------:R-:W-:Y:S05]  /*4ac0*/  BSYNC B1 ;  /* 0x0000000000017941 */ /* 0x000fea0003800000 */
.L_x_105:
        /* <DEDUP_REMOVED lines=9> */
.L_x_108:
[----:B------:R-:W-:Y:S05]  /*4b60*/  BSYNC B1 ;  /* 0x0000000000017941 */ /* 0x000fea0003800000 */
.L_x_107:
        /* <DEDUP_REMOVED lines=9> */
.L_x_110:
[----:B------:R-:W-:Y:S05]  /*4c00*/  BSYNC B1 ;  /* 0x0000000000017941 */ /* 0x000fea0003800000 */
.L_x_109:
        /* <DEDUP_REMOVED lines=9> */
.L_x_112:
[----:B------:R-:W-:Y:S05]  /*4ca0*/  BSYNC B1 ;  /* 0x0000000000017941 */ /* 0x000fea0003800000 */
.L_x_111:
        /* <DEDUP_REMOVED lines=9> */
.L_x_114:
[----:B------:R-:W-:Y:S05]  /*4d40*/  BSYNC B1 ;  /* 0x0000000000017941 */ /* 0x000fea0003800000 */
.L_x_113:
        /* <DEDUP_REMOVED lines=9> */
.L_x_116:
[----:B------:R-:W-:Y:S05]  /*4de0*/  BSYNC B1 ;  /* 0x0000000000017941 */ /* 0x000fea0003800000 */
.L_x_115:
        /* <DEDUP_REMOVED lines=9> */
.L_x_118:
[----:B------:R-:W-:Y:S05]  /*4e80*/  BSYNC B1 ;  /* 0x0000000000017941 */ /* 0x000fea0003800000 */
.L_x_117:
        /* <DEDUP_REMOVED lines=9> */
.L_x_120:
[----:B------:R-:W-:Y:S05]  /*4f20*/  BSYNC B1 ;  /* 0x0000000000017941 */ /* 0x000fea0003800000 */
.L_x_119:
        /* <DEDUP_REMOVED lines=9> */
.L_x_122:
[----:B------:R-:W-:Y:S05]  /*4fc0*/  BSYNC B1 ;  /* 0x0000000000017941 */ /* 0x000fea0003800000 */
.L_x_121:
        /* <DEDUP_REMOVED lines=9> */
.L_x_124:
[----:B------:R-:W-:Y:S05]  /*5060*/  BSYNC B1 ;  /* 0x0000000000017941 */ /* 0x000fea0003800000 */
.L_x_123:
        /* <DEDUP_REMOVED lines=10> */
.L_x_126:
[----:B------:R-:W-:Y:S05]  /*5110*/  BSYNC B1 ;  /* 0x0000000000017941 */ /* 0x000fea0003800000 */
.L_x_125:
        /* <DEDUP_REMOVED lines=10> */
.L_x_128:
[----:B------:R-:W-:Y:S05]  /*51c0*/  BSYNC B1 ;  /* 0x0000000000017941 */ /* 0x000fea0003800000 */
.L_x_127:
        /* <DEDUP_REMOVED lines=9> */
.L_x_130:
[----:B------:R-:W-:Y:S05]  /*5260*/  BSYNC B1 ;  /* 0x0000000000017941 */ /* 0x000fea0003800000 */
.L_x_129:
        /* <DEDUP_REMOVED lines=9> */
.L_x_132:
[----:B------:R-:W-:Y:S05]  /*5300*/  BSYNC B1 ;  /* 0x0000000000017941 */ /* 0x000fea0003800000 */
.L_x_131:
        /* <DEDUP_REMOVED lines=10> */
.L_x_134:
[----:B------:R-:W-:Y:S05]  /*53b0*/  BSYNC B1 ;  /* 0x0000000000017941 */ /* 0x000fea0003800000 */
.L_x_133:
        /* <DEDUP_REMOVED lines=10> */
.L_x_136:
[----:B------:R-:W-:Y:S05]  /*5460*/  BSYNC B1 ;  /* 0x0000000000017941 */ /* 0x000fea0003800000 */
.L_x_135:
        /* <DEDUP_REMOVED lines=9> */
.L_x_138:
[----:B------:R-:W-:Y:S05]  /*5500*/  BSYNC B1 ;  /* 0x0000000000017941 */ /* 0x000fea0003800000 */
.L_x_137:
        /* <DEDUP_REMOVED lines=9> */
.L_x_140:
[----:B------:R-:W-:Y:S05]  /*55a0*/  BSYNC B1 ;  /* 0x0000000000017941 */ /* 0x000fea0003800000 */
.L_x_139:
        /* <DEDUP_REMOVED lines=9> */
.L_x_142:
[----:B------:R-:W-:Y:S05]  /*5640*/  BSYNC B1 ;  /* 0x0000000000017941 */ /* 0x000fea0003800000 */
.L_x_141:
        /* <DEDUP_REMOVED lines=9> */
.L_x_144:
[----:B------:R-:W-:Y:S05]  /*56e0*/  BSYNC B1 ;  /* 0x0000000000017941 */ /* 0x000fea0003800000 */
.L_x_143:
        /* <DEDUP_REMOVED lines=9> */
.L_x_146:
[----:B------:R-:W-:Y:S05]  /*5780*/  BSYNC B1 ;  /* 0x0000000000017941 */ /* 0x000fea0003800000 */
.L_x_145:
        /* <DEDUP_REMOVED lines=9> */
.L_x_148:
[----:B------:R-:W-:Y:S05]  /*5820*/  BSYNC B1 ;  /* 0x0000000000017941 */ /* 0x000fea0003800000 */
.L_x_147:
        /* <DEDUP_REMOVED lines=9> */
.L_x_150:
[----:B------:R-:W-:Y:S05]  /*58c0*/  BSYNC B1 ;  /* 0x0000000000017941 */ /* 0x000fea0003800000 */
.L_x_149:
        /* <DEDUP_REMOVED lines=9> */
.L_x_152:
[----:B------:R-:W-:Y:S05]  /*5960*/  BSYNC B1 ;  /* 0x0000000000017941 */ /* 0x000fea0003800000 */
.L_x_151:
        /* <DEDUP_REMOVED lines=9> */
.L_x_154:
[----:B------:R-:W-:Y:S05]  /*5a00*/  BSYNC B1 ;  /* 0x0000000000017941 */ /* 0x000fea0003800000 */
.L_x_153:
        /* <DEDUP_REMOVED lines=9> */
.L_x_156:
[----:B------:R-:W-:Y:S05]  /*5aa0*/  BSYNC B1 ;  /* 0x0000000000017941 */ /* 0x000fea0003800000 */
.L_x_155:
        /* <DEDUP_REMOVED lines=10> */
.L_x_158:
[----:B------:R-:W-:Y:S05]  /*5b50*/  BSYNC B1 ;  /* 0x0000000000017941 */ /* 0x000fea0003800000 */
.L_x_157:
        /* <DEDUP_REMOVED lines=10> */
.L_x_160:
[----:B------:R-:W-:Y:S05]  /*5c00*/  BSYNC B1 ;  /* 0x0000000000017941 */ /* 0x000fea0003800000 */
.L_x_159:
        /* <DEDUP_REMOVED lines=9> */
.L_x_162:
[----:B------:R-:W-:Y:S05]  /*5ca0*/  BSYNC B1 ;  /* 0x0000000000017941 */ /* 0x000fea0003800000 */
.L_x_161:
        /* <DEDUP_REMOVED lines=9> */
.L_x_164:
[----:B------:R-:W-:Y:S05]  /*5d40*/  BSYNC B1 ;  /* 0x0000000000017941 */ /* 0x000fea0003800000 */
.L_x_163:
        /* <DEDUP_REMOVED lines=10> */
.L_x_166:
[----:B------:R-:W-:Y:S05]  /*5df0*/  BSYNC B1 ;  /* 0x0000000000017941 */ /* 0x000fea0003800000 */
.L_x_165:
        /* <DEDUP_REMOVED lines=10> */
.L_x_168:
[----:B------:R-:W-:Y:S05]  /*5ea0*/  BSYNC B1 ;  /* 0x0000000000017941 */ /* 0x000fea0003800000 */
.L_x_167:
        /* <DEDUP_REMOVED lines=9> */
.L_x_170:
[----:B------:R-:W-:Y:S05]  /*5f40*/  BSYNC B1 ;  /* 0x0000000000017941 */ /* 0x000fea0003800000 */
.L_x_169:
        /* <DEDUP_REMOVED lines=9> */
.L_x_172:
[----:B------:R-:W-:Y:S05]  /*5fe0*/  BSYNC B1 ;  /* 0x0000000000017941 */ /* 0x000fea0003800000 */
.L_x_171:
        /* <DEDUP_REMOVED lines=9> */
.L_x_174:
[----:B------:R-:W-:Y:S05]  /*6080*/  BSYNC B1 ;  /* 0x0000000000017941 */ /* 0x000fea0003800000 */
.L_x_173:
        /* <DEDUP_REMOVED lines=9> */
.L_x_176:
[----:B------:R-:W-:Y:S05]  /*6120*/  BSYNC B1 ;  /* 0x0000000000017941 */ /* 0x000fea0003800000 */
.L_x_175:
        /* <DEDUP_REMOVED lines=9> */
.L_x_178:
[----:B------:R-:W-:Y:S05]  /*61c0*/  BSYNC B1 ;  /* 0x0000000000017941 */ /* 0x000fea0003800000 */
.L_x_177:
        /* <DEDUP_REMOVED lines=9> */
.L_x_180:
[----:B------:R-:W-:Y:S05]  /*6260*/  BSYNC B1 ;  /* 0x0000000000017941 */ /* 0x000fea0003800000 */
.L_x_179:
        /* <DEDUP_REMOVED lines=9> */
.L_x_182:
[----:B------:R-:W-:Y:S05]  /*6300*/  BSYNC B1 ;  /* 0x0000000000017941 */ /* 0x000fea0003800000 */
.L_x_181:
        /* <DEDUP_REMOVED lines=9> */
.L_x_184:
[----:B------:R-:W-:Y:S05]  /*63a0*/  BSYNC B1 ;  /* 0x0000000000017941 */ /* 0x000fea0003800000 */
.L_x_183:
        /* <DEDUP_REMOVED lines=9> */
.L_x_186:
[----:B------:R-:W-:Y:S05]  /*6440*/  BSYNC B1 ;  /* 0x0000000000017941 */ /* 0x000fea0003800000 */
.L_x_185:
        /* <DEDUP_REMOVED lines=9> */
.L_x_188:
[----:B------:R-:W-:Y:S05]  /*64e0*/  BSYNC B1 ;  /* 0x0000000000017941 */ /* 0x000fea0003800000 */
.L_x_187:
[----:B------:R-:W-:Y:S05]  /*64f0*/  @!P0 BRA `(.L_x_189) ;  /* 0x0000001400c08947 */ /* 0x000fea0003800000 */
[----:B-----5:R-:W-:-:S04]  /*6500*/  IMAD.U32 R3, R120, 0x10000, RZ ;  /* 0x0001000078037824 */ /* 0x020fc800078e00ff */
[----:B------:R-:W-:-:S04]  /*6510*/  FMUL R4, R3, R106 ;  /* 0x0000006a03047220 */ /* 0x000fc80000400000 */
[----:B------:R-:W-:-:S05]  /*6520*/  FFMA R4, R31, R104, R4 ;  /* 0x000000681f047223 */ /* 0x000fca0000000004 */
[----:B------:R-:W-:-:S05]  /*6530*/  F2FP.BF16.F32.PACK_AB R4, RZ, R4 ;  /* 0x00000004ff04723e */ /* 0x000fca00000010ff */
[----:B------:R0:W-:Y:S01]  /*6540*/  STG.E.U16 desc[UR36][R10.64+0x92], R4 ;  /* 0x000092040a007986 */ /* 0x0001e2000c101524 */
[----:B------:R-:W-:Y:S05]  /*6550*/  BRA `(.L_x_189) ;  /* 0x0000001400a87947 */ /* 0x000fea0003800000 */
.L_x_34:
[----:B------:R-:W-:Y:S01]  /*6560*/  ULDC.64 UR4, c[0x0][0x5c0] ;  /* 0x0001700000047ab9 */ /* 0x000fe20000000a00 */
[-C--:B------:R-:W-:Y:S01]  /*6570*/  FMUL R96, R96, R104.reuse ;  /* 0x0000006860607220 */ /* 0x080fe20000400000 */
[----:B------:R-:W-:Y:S01]  /*6580*/  LEA R8, P2, R112, UR4, 0x1 ;  /* 0x0000000470087c11 */ /* 0x000fe2000f8408ff */
[----:B------:R-:W-:Y:S01]  /*6590*/  IMAD.SHL.U32 R105, R4, 0x10, RZ ;  /* 0x0000001004697824 */ /* 0x000fe200078e00ff */
[----:B------:R-:W-:Y:S01]  /*65a0*/  ISETP.GT.AND P3, PT, R6, 0x1, PT ;  /* 0x000000010600780c */ /* 0x000fe20003f64270 */
[----:B------:R-:W-:Y:S01]  /*65b0*/  FMUL R97, R97, R104 ;  /* 0x0000006861617220 */ /* 0x000fe20000400000 */
[----:B------:R-:W-:Y:S01]  /*65c0*/  F2FP.BF16.F32.PACK_AB R96, RZ, R96 ;  /* 0x00000060ff60723e */ /* 0x000fe200000010ff */
[-C--:B------:R-:W-:Y:S01]  /*65d0*/  FMUL R99, R99, R104.reuse ;  /* 0x0000006863637220 */ /* 0x080fe20000400000 */
[----:B------:R-:W-:Y:S01]  /*65e0*/  LEA.HI.X R9, R112, UR5, R123, 0x1, P2 ;  /* 0x0000000570097c11 */ /* 0x000fe200090f0c7b */
[-C--:B------:R-:W-:Y:S01]  /*65f0*/  FMUL R98, R98, R104.reuse ;  /* 0x0000006862627220 */ /* 0x080fe20000400000 */
[----:B------:R-:W-:Y:S01]  /*6600*/  ISETP.GT.AND P2, PT, R3, RZ, P3 ;  /* 0x000000ff0300720c */ /* 0x000fe20001f44270 */
[-C--:B------:R-:W-:Y:S01]  /*6610*/  FMUL R101, R101, R104.reuse ;  /* 0x0000006865657220 */ /* 0x080fe20000400000 */
[----:B------:R-:W-:Y:S01]  /*6620*/  SHF.L.U64.HI R7, R4, 0x4, R5 ;  /* 0x0000000404077819 */ /* 0x000fe20000010205 */
[----:B------:R-:W-:Y:S01]  /*6630*/  @P1 STG.E.U16 desc[UR36][R8.64], R96 ;  /* 0x0000006008001986 */ /* 0x000fe2000c101524 */
[----:B------:R-:W-:Y:S01]  /*6640*/  ISETP.GT.AND P1, PT, R3, 0x8, P3 ;  /* 0x000000080300780c */ /* 0x000fe20001f24270 */
[----:B------:R-:W-:Y:S01]  /*6650*/  FMUL R100, R100, R104 ;  /* 0x0000006864647220 */ /* 0x000fe20000400000 */
[----:B------:R-:W-:Y:S01]  /*6660*/  IADD3 R10, P4, R105, R8, RZ ;  /* 0x00000008690a7210 */ /* 0x000fe20007f9e0ff */
[-C--:B------:R-:W-:Y:S01]  /*6670*/  FMUL R103, R103, R104.reuse ;  /* 0x0000006867677220 */ /* 0x080fe20000400000 */
[----:B------:R-:W-:Y:S01]  /*6680*/  F2FP.BF16.F32.PACK_AB R97, RZ, R97 ;  /* 0x00000061ff61723e */ /* 0x000fe200000010ff */
[----:B------:R-:W-:Y:S01]  /*6690*/  FMUL R102, R102, R104 ;  /* 0x0000006866667220 */ /* 0x000fe20000400000 */
[----:B------:R-:W-:Y:S01]  /*66a0*/  F2FP.BF16.F32.PACK_AB R99, RZ, R99 ;  /* 0x00000063ff63723e */ /* 0x000fe200000010ff */
[----:B------:R-:W-:Y:S01]  /*66b0*/  IMAD.X R11, R7, 0x1, R9, P4 ;  /* 0x00000001070b7824 */ /* 0x000fe200020e0609 */
[----:B------:R-:W-:Y:S01]  /*66c0*/  ISETP.GT.AND P5, PT, R3, 0x8, P0 ;  /* 0x000000080300780c */ /* 0x000fe200007a4270 */
[----:B------:R0:W-:Y:S01]  /*66d0*/  @P2 STG.E.U16 desc[UR36][R8.64+0x2], R97 ;  /* 0x0000026108002986 */ /* 0x0001e2000c101524 */
[----:B------:R-:W-:Y:S01]  /*66e0*/  F2FP.BF16.F32.PACK_AB R98, RZ, R98 ;  /* 0x00000062ff62723e */ /* 0x000fe200000010ff */
[----:B------:R-:W-:Y:S01]  /*66f0*/  FMUL R88, R88, R104 ;  /* 0x0000006858587220 */ /* 0x000fe20000400000 */
[C---:B------:R-:W-:Y:S01]  /*6700*/  ISETP.GT.AND P2, PT, R6.reuse, 0x8, PT ;  /* 0x000000080600780c */ /* 0x040fe20003f44270 */
[----:B------:R-:W-:Y:S01]  /*6710*/  @P1 STG.E.U16 desc[UR36][R10.64+0x2], R99 ;  /* 0x000002630a001986 */ /* 0x000fe2000c101524 */
[----:B------:R-:W-:Y:S01]  /*6720*/  ISETP.GT.AND P1, PT, R6, 0x9, PT ;  /* 0x000000090600780c */ /* 0x000fe20003f24270 */
[----:B------:R-:W-:Y:S01]  /*6730*/  IMAD.WIDE.U32 R12, R4, 0xf0, R10 ;  /* 0x000000f0040c7825 */ /* 0x000fe200078e000a */
[----:B------:R-:W-:-:S03]  /*6740*/  F2FP.BF16.F32.PACK_AB R101, RZ, R101 ;  /* 0x00000065ff65723e */ /* 0x000fc600000010ff */
[-C--:B------:R-:W-:Y:S01]  /*6750*/  FMUL R89, R89, R104.reuse ;  /* 0x0000006859597220 */ /* 0x080fe20000400000 */
[C---:B------:R-:W-:Y:S01]  /*6760*/  ISETP.GT.AND P4, PT, R3.reuse, RZ, P1 ;  /* 0x000000ff0300720c */ /* 0x040fe20000f84270 */
[----:B------:R-:W-:Y:S01]  /*6770*/  FMUL R90, R90, R104 ;  /* 0x000000685a5a7220 */ /* 0x000fe20000400000 */
[----:B------:R-:W-:Y:S01]  /*6780*/  F2FP.BF16.F32.PACK_AB R100, RZ, R100 ;  /* 0x00000064ff64723e */ /* 0x000fe200000010ff */
[----:B------:R-:W-:Y:S01]  /*6790*/  @P5 STG.E.U16 desc[UR36][R10.64], R98 ;  /* 0x000000620a005986 */ /* 0x000fe2000c101524 */
[----:B------:R-:W-:Y:S01]  /*67a0*/  ISETP.GT.AND P5, PT, R3, RZ, P2 ;  /* 0x000000ff0300720c */ /* 0x000fe200017a4270 */
[----:B0-----:R-:W-:Y:S01]  /*67b0*/  IMAD R97, R5, 0xf0, RZ ;  /* 0x000000f005617824 */ /* 0x001fe200078e02ff */
[----:B------:R-:W-:Y:S01]  /*67c0*/  F2FP.BF16.F32.PACK_AB R103, RZ, R103 ;  /* 0x00000067ff67723e */ /* 0x000fe200000010ff */
[----:B------:R-:W-:Y:S01]  /*67d0*/  FMUL R91, R91, R104 ;  /* 0x000000685b5b7220 */ /* 0x000fe20000400000 */
[----:B------:R-:W-:Y:S01]  /*67e0*/  F2FP.BF16.F32.PACK_AB R102, RZ, R102 ;  /* 0x00000066ff66723e */ /* 0x000fe200000010ff */
[----:B------:R-:W-:Y:S01]  /*67f0*/  IMAD.IADD R13, R97, 0x1, R13 ;  /* 0x00000001610d7824 */ /* 0x000fe200078e020d */
[----:B------:R-:W-:Y:S01]  /*6800*/  F2FP.BF16.F32.PACK_AB R88, RZ, R88 ;  /* 0x00000058ff58723e */ /* 0x000fe200000010ff */
[-C--:B------:R-:W-:Y:S01]  /*6810*/  FMUL R92, R92, R104.reuse ;  /* 0x000000685c5c7220 */ /* 0x080fe20000400000 */
[----:B------:R-:W-:Y:S01]  /*6820*/  F2FP.BF16.F32.PACK_AB R89, RZ, R89 ;  /* 0x00000059ff59723e */ /* 0x000fe200000010ff */
[----:B------:R-:W-:Y:S01]  /*6830*/  @P4 STG.E.U16 desc[UR36][R8.64+0x12], R101 ;  /* 0x0000126508004986 */ /* 0x000fe2000c101524 */
[----:B------:R-:W-:Y:S01]  /*6840*/  ISETP.GT.AND P4, PT, R3, 0x8, P1 ;  /* 0x000000080300780c */ /* 0x000fe20000f84270 */
[----:B------:R-:W-:Y:S01]  /*6850*/  FMUL R93, R93, R104 ;  /* 0x000000685d5d7220 */ /* 0x000fe20000400000 */
[----:B------:R-:W-:Y:S01]  /*6860*/  F2FP.BF16.F32.PACK_AB R90, RZ, R90 ;  /* 0x0000005aff5a723e */ /* 0x000fe200000010ff */
[----:B------:R-:W-:Y:S01]  /*6870*/  @P5 STG.E.U16 desc[UR36][R8.64+0x10], R100 ;  /* 0x0000106408005986 */ /* 0x000fe2000c101524 */
[----:B------:R-:W-:Y:S01]  /*6880*/  ISETP.GT.AND P5, PT, R3, 0x8, P2 ;  /* 0x000000080300780c */ /* 0x000fe200017a4270 */
[-C--:B------:R-:W-:Y:S01]  /*6890*/  FMUL R94, R94, R104.reuse ;  /* 0x000000685e5e7220 */ /* 0x080fe20000400000 */
[----:B------:R-:W-:Y:S01]  /*68a0*/  F2FP.BF16.F32.PACK_AB R91, RZ, R91 ;  /* 0x0000005bff5b723e */ /* 0x000fe200000010ff */
[----:B------:R-:W-:Y:S01]  /*68b0*/  FMUL R95, R95, R104 ;  /* 0x000000685f5f7220 */ /* 0x000fe20000400000 */
[----:B------:R-:W-:Y:S01]  /*68c0*/  F2FP.BF16.F32.PACK_AB R92, RZ, R92 ;  /* 0x0000005cff5c723e */ /* 0x000fe200000010ff */
[-C--:B------:R-:W-:Y:S01]  /*68d0*/  FMUL R81, R81, R104.reuse ;  /* 0x0000006851517220 */ /* 0x080fe20000400000 */
[----:B------:R-:W-:Y:S01]  /*68e0*/  F2FP.BF16.F32.PACK_AB R93, RZ, R93 ;  /* 0x0000005dff5d723e */ /* 0x000fe200000010ff */
[----:B------:R-:W-:Y:S01]  /*68f0*/  FMUL R80, R80, R104 ;  /* 0x0000006850507220 */ /* 0x000fe20000400000 */
[----:B------:R-:W-:Y:S01]  /*6900*/  F2FP.BF16.F32.PACK_AB R94, RZ, R94 ;  /* 0x0000005eff5e723e */ /* 0x000fe200000010ff */
[----:B------:R-:W-:Y:S01]  /*6910*/  @P4 STG.E.U16 desc[UR36][R10.64+0x12], R103 ;  /* 0x000012670a004986 */ /* 0x000fe2000c101524 */
[C---:B------:R-:W-:Y:S01]  /*6920*/  ISETP.GT.AND P4, PT, R3.reuse, 0x80, P0 ;  /* 0x000000800300780c */ /* 0x040fe20000784270 */
[-C--:B------:R-:W-:Y:S01]  /*6930*/  FMUL R82, R82, R104.reuse ;  /* 0x0000006852527220 */ /* 0x080fe20000400000 */
[C---:B------:R-:W-:Y:S01]  /*6940*/  ISETP.GT.AND P0, PT, R3.reuse, 0x88, P0 ;  /* 0x000000880300780c */ /* 0x040fe20000704270 */
[----:B------:R-:W-:Y:S01]  /*6950*/  @P5 STG.E.U16 desc[UR36][R10.64+0x10], R102 ;  /* 0x000010660a005986 */ /* 0x000fe2000c101524 */
[----:B------:R-:W-:Y:S01]  /*6960*/  ISETP.GT.AND P5, PT, R3, 0x80, P3 ;  /* 0x000000800300780c */ /* 0x000fe20001fa4270 */
[-C--:B------:R-:W-:Y:S01]  /*6970*/  FMUL R83, R83, R104.reuse ;  /* 0x0000006853537220 */ /* 0x080fe20000400000 */
[----:B------:R-:W-:Y:S01]  /*6980*/  ISETP.GT.AND P3, PT, R3, 0x88, P3 ;  /* 0x000000880300780c */ /* 0x000fe20001f64270 */
[-C--:B------:R-:W-:Y:S01]  /*6990*/  FMUL R84, R84, R104.reuse ;  /* 0x0000006854547220 */ /* 0x080fe20000400000 */
[----:B------:R-:W-:Y:S01]  /*69a0*/  F2FP.BF16.F32.PACK_AB R95, RZ, R95 ;  /* 0x0000005fff5f723e */ /* 0x000fe200000010ff */
[-C--:B------:R-:W-:Y:S01]  /*69b0*/  FMUL R85, R85, R104.reuse ;  /* 0x0000006855557220 */ /* 0x080fe20000400000 */
[----:B------:R-:W-:Y:S01]  /*69c0*/  F2FP.BF16.F32.PACK_AB R81, RZ, R81 ;  /* 0x00000051ff51723e */ /* 0x000fe200000010ff */
[----:B------:R-:W-:Y:S01]  /*69d0*/  FMUL R86, R86, R104 ;  /* 0x0000006856567220 */ /* 0x000fe20000400000 */
[----:B------:R-:W-:Y:S01]  /*69e0*/  F2FP.BF16.F32.PACK_AB R80, RZ, R80 ;  /* 0x00000050ff50723e */ /* 0x000fe200000010ff */
[----:B------:R0:W-:Y:S01]  /*69f0*/  @P4 STG.E.U16 desc[UR36][R12.64], R88 ;  /* 0x000000580c004986 */ /* 0x0001e2000c101524 */
[----:B------:R-:W-:Y:S01]  /*6a00*/  IADD3 R14, P4, R105, R12, RZ ;  /* 0x0000000c690e7210 */ /* 0x000fe20007f9e0ff */
[----:B------:R-:W-:Y:S01]  /*6a10*/  FMUL R87, R87, R104 ;  /* 0x0000006857577220 */ /* 0x000fe20000400000 */
[----:B------:R-:W-:Y:S01]  /*6a20*/  F2FP.BF16.F32.PACK_AB R82, RZ, R82 ;  /* 0x00000052ff52723e */ /* 0x000fe200000010ff */
[----:B------:R1:W-:Y:S01]  /*6a30*/  @P5 STG.E.U16 desc[UR36][R12.64+0x2], R89 ;  /* 0x000002590c005986 */ /* 0x0003e2000c101524 */
[----:B------:R-:W-:Y:S01]  /*6a40*/  ISETP.GT.AND P5, PT, R3, 0x80, P2 ;  /* 0x000000800300780c */ /* 0x000fe200017a4270 */
[----:B------:R-:W-:Y:S01]  /*6a50*/  IMAD.X R15, R7, 0x1, R13, P4 ;  /* 0x00000001070f7824 */ /* 0x000fe200020e060d */
[C---:B------:R-:W-:Y:S01]  /*6a60*/  ISETP.GT.AND P4, PT, R3.reuse, 0x80, P1 ;  /* 0x000000800300780c */ /* 0x040fe20000f84270 */
[----:B------:R-:W-:Y:S01]  /*6a70*/  FMUL R72, R72, R104 ;  /* 0x0000006848487220 */ /* 0x000fe20000400000 */
[----:B------:R-:W-:Y:S01]  /*6a80*/  ISETP.GT.AND P1, PT, R3, 0x88, P1 ;  /* 0x000000880300780c */ /* 0x000fe20000f24270 */
[----:B------:R-:W-:Y:S01]  /*6a90*/  IMAD.WIDE.U32 R4, R4, 0xf0, R10 ;  /* 0x000000f004047825 */ /* 0x000fe200078e000a */
[----:B------:R-:W-:Y:S01]  /*6aa0*/  @P0 STG.E.U16 desc[UR36][R14.64], R90 ;  /* 0x0000005a0e000986 */ /* 0x000fe2000c101524 */
[----:B------:R-:W-:-:S02]  /*6ab0*/  ISETP.GT.AND P0, PT, R6, 0x11, PT ;  /* 0x000000110600780c */ /* 0x000fc40003f04270 */
[----:B------:R-:W-:Y:S01]  /*6ac0*/  FMUL R73, R73, R104 ;  /* 0x0000006849497220 */ /* 0x000fe20000400000 */
[----:B------:R-:W-:Y:S01]  /*6ad0*/  F2FP.BF16.F32.PACK_AB R83, RZ, R83 ;  /* 0x00000053ff53723e */ /* 0x000fe200000010ff */
[----:B------:R-:W-:Y:S01]  /*6ae0*/  IMAD.IADD R5, R97, 0x1, R5 ;  /* 0x0000000161057824 */ /* 0x000fe200078e0205 */
[----:B------:R-:W-:Y:S01]  /*6af0*/  F2FP.BF16.F32.PACK_AB R84, RZ, R84 ;  /* 0x00000054ff54723e */ /* 0x000fe200000010ff */
[----:B------:R-:W-:Y:S01]  /*6b00*/  FMUL R74, R74, R104 ;  /* 0x000000684a4a7220 */ /* 0x000fe20000400000 */
[--C-:B------:R-:W-:Y:S01]  /*6b10*/  @P5 IMAD.MOV.U32 R20, RZ, RZ, R12.reuse ;  /* 0x000000ffff145224 */ /* 0x100fe200078e000c */
[----:B------:R-:W-:Y:S01]  /*6b20*/  F2FP.BF16.F32.PACK_AB R85, RZ, R85 ;  /* 0x00000055ff55723e */ /* 0x000fe200000010ff */
[--C-:B------:R-:W-:Y:S01]  /*6b30*/  @P5 IMAD.MOV.U32 R21, RZ, RZ, R13.reuse ;  /* 0x000000ffff155224 */ /* 0x100fe200078e000d */
[----:B------:R-:W-:Y:S01]  /*6b40*/  F2FP.BF16.F32.PACK_AB R86, RZ, R86 ;  /* 0x00000056ff56723e */ /* 0x000fe200000010ff */
[----:B0-----:R-:W-:Y:S01]  /*6b50*/  @P4 IMAD.MOV.U32 R88, RZ, RZ, R12 ;  /* 0x000000ffff584224 */ /* 0x001fe200078e000c */
[----:B------:R-:W-:Y:S01]  /*6b60*/  F2FP.BF16.F32.PACK_AB R87, RZ, R87 ;  /* 0x00000057ff57723e */ /* 0x000fe200000010ff */
[----:B-1----:R-:W-:Y:S01]  /*6b70*/  @P4 IMAD.MOV.U32 R89, RZ, RZ, R13 ;  /* 0x000000ffff594224 */ /* 0x002fe200078e000d */
[----:B------:R-:W-:Y:S01]  /*6b80*/  F2FP.BF16.F32.PACK_AB R72, RZ, R72 ;  /* 0x00000048ff48723e */ /* 0x000fe200000010ff */
[--C-:B------:R-:W-:Y:S01]  /*6b90*/  @P3 IMAD.MOV.U32 R12, RZ, RZ, R14.reuse ;  /* 0x000000ffff0c3224 */ /* 0x100fe200078e000e */
[----:B------:R-:W-:Y:S01]  /*6ba0*/  F2FP.BF16.F32.PACK_AB R73, RZ, R73 ;  /* 0x00000049ff49723e */ /* 0x000fe200000010ff */
[--C-:B------:R-:W-:Y:S01]  /*6bb0*/  @P3 IMAD.MOV.U32 R13, RZ, RZ, R15.reuse ;  /* 0x000000ffff0d3224 */ /* 0x100fe200078e000f */
[----:B------:R-:W-:Y:S01]  /*6bc0*/  F2FP.BF16.F32.PACK_AB R74, RZ, R74 ;  /* 0x0000004aff4a723e */ /* 0x000fe200000010ff */
[-C--:B------:R-:W-:Y:S01]  /*6bd0*/  FMUL R75, R75, R104.reuse ;  /* 0x000000684b4b7220 */ /* 0x080fe20000400000 */
[-C--:B------:R-:W-:Y:S01]  /*6be0*/  FMUL R76, R76, R104.reuse ;  /* 0x000000684c4c7220 */ /* 0x080fe20000400000 */
[-C--:B------:R-:W-:Y:S01]  /*6bf0*/  FMUL R77, R77, R104.reuse ;  /* 0x000000684d4d7220 */ /* 0x080fe20000400000 */
[----:B------:R0:W-:Y:S01]  /*6c00*/  @P3 STG.E.U16 desc[UR36][R12.64+0x2], R91 ;  /* 0x0000025b0c003986 */ /* 0x0001e2000c101524 */
[----:B------:R-:W-:Y:S01]  /*6c10*/  ISETP.GT.AND P3, PT, R3, 0x88, P2 ;  /* 0x000000880300780c */ /* 0x000fe20001764270 */
[-C--:B------:R-:W-:Y:S01]  /*6c20*/  FMUL R79, R79, R104.reuse ;  /* 0x000000684f4f7220 */ /* 0x080fe20000400000 */
[----:B------:R-:W-:Y:S01]  /*6c30*/  ISETP.GT.AND P2, PT, R6, 0x10, PT ;  /* 0x000000100600780c */ /* 0x000fe20003f44270 */
[----:B------:R-:W-:Y:S01]  /*6c40*/  @P5 STG.E.U16 desc[UR36][R20.64+0x10], R92 ;  /* 0x0000105c14005986 */ /* 0x000fe2000c101524 */
[C---:B------:R-:W-:Y:S01]  /*6c50*/  ISETP.GT.AND P5, PT, R3.reuse, RZ, P0 ;  /* 0x000000ff0300720c */ /* 0x040fe200007a4270 */
[-C--:B------:R-:W-:Y:S01]  /*6c60*/  FMUL R78, R78, R104.reuse ;  /* 0x000000684e4e7220 */ /* 0x080fe20000400000 */
[----:B------:R-:W-:Y:S01]  /*6c70*/  F2FP.BF16.F32.PACK_AB R75, RZ, R75 ;  /* 0x0000004bff4b723e */ /* 0x000fe200000010ff */
[----:B------:R-:W-:Y:S01]  /*6c80*/  @P4 STG.E.U16 desc[UR36][R88.64+0x12], R93 ;  /* 0x0000125d58004986 */ /* 0x000fe2000c101524 */
[----:B------:R-:W-:Y:S01]  /*6c90*/  ISETP.GT.AND P4, PT, R3, RZ, P2 ;  /* 0x000000ff0300720c */ /* 0x000fe20001784270 */
[----:B------:R-:W-:Y:S01]  /*6ca0*/  FMUL R64, R64, R104 ;  /* 0x0000006840407220 */ /* 0x000fe20000400000 */
[----:B------:R-:W-:Y:S01]  /*6cb0*/  F2FP.BF16.F32.PACK_AB R76, RZ, R76 ;  /* 0x0000004cff4c723e */ /* 0x000fe200000010ff */
[----:B------:R-:W-:Y:S01]  /*6cc0*/  FMUL R65, R65, R104 ;  /* 0x0000006841417220 */ /* 0x000fe20000400000 */
[----:B------:R-:W-:Y:S01]  /*6cd0*/  F2FP.BF16.F32.PACK_AB R77, RZ, R77 ;  /* 0x0000004dff4d723e */ /* 0x000fe200000010ff */
[----:B0-----:R-:W-:Y:S01]  /*6ce0*/  @P3 IMAD.MOV.U32 R12, RZ, RZ, R14 ;  /* 0x000000ffff0c3224 */ /* 0x001fe200078e000e */
[----:B------:R-:W-:Y:S01]  /*6cf0*/  F2FP.BF16.F32.PACK_AB R79, RZ, R79 ;  /* 0x0000004fff4f723e */ /* 0x000fe200000010ff */
[----:B------:R-:W-:Y:S01]  /*6d00*/  @P3 IMAD.MOV.U32 R13, RZ, RZ, R15 ;  /* 0x000000ffff0d3224 */ /* 0x000fe200078e000f */
[----:B------:R-:W-:Y:S01]  /*6d10*/  F2FP.BF16.F32.PACK_AB R78, RZ, R78 ;  /* 0x0000004eff4e723e */ /* 0x000fe200000010ff */
[-C--:B------:R-:W-:Y:S01]  /*6d20*/  FMUL R67, R67, R104.reuse ;  /* 0x0000006843437220 */ /* 0x080fe20000400000 */
[----:B------:R-:W-:Y:S01]  /*6d30*/  FMUL R66, R66, R104 ;  /* 0x0000006842427220 */ /* 0x000fe20000400000 */
[----:B------:R-:W-:Y:S01]  /*6d40*/  F2FP.BF16.F32.PACK_AB R64, RZ, R64 ;  /* 0x00000040ff40723e */ /* 0x000fe200000010ff */
[----:B------:R0:W-:Y:S01]  /*6d50*/  @P3 STG.E.U16 desc[UR36][R12.64+0x10], R94 ;  /* 0x0000105e0c003986 */ /* 0x0001e2000c101524 */
[----:B------:R-:W-:Y:S01]  /*6d60*/  ISETP.GT.AND P3, PT, R3, 0x8, P2 ;  /* 0x000000080300780c */ /* 0x000fe20001764270 */
[-C--:B------:R-:W-:Y:S01]  /*6d70*/  FMUL R68, R68, R104.reuse ;  /* 0x0000006844447220 */ /* 0x080fe20000400000 */
[----:B------:R-:W-:Y:S01]  /*6d80*/  F2FP.BF16.F32.PACK_AB R65, RZ, R65 ;  /* 0x00000041ff41723e */ /* 0x000fe200000010ff */
[----:B------:R1:W-:Y:S01]  /*6d90*/  @P1 STG.E.U16 desc[UR36][R14.64+0x12], R95 ;  /* 0x0000125f0e001986 */ /* 0x0003e2000c101524 */
[----:B------:R-:W-:Y:S01]  /*6da0*/  ISETP.GT.AND P1, PT, R6, 0x18, PT ;  /* 0x000000180600780c */ /* 0x000fe20003f24270 */
[-C--:B------:R-:W-:Y:S01]  /*6db0*/  FMUL R69, R69, R104.reuse ;  /* 0x0000006845457220 */ /* 0x080fe20000400000 */
[----:B------:R-:W-:Y:S01]  /*6dc0*/  F2FP.BF16.F32.PACK_AB R67, RZ, R67 ;  /* 0x00000043ff43723e */ /* 0x000fe200000010ff */
[----:B------:R1:W-:Y:S01]  /*6dd0*/  @P5 STG.E.U16 desc[UR36][R8.64+0x22], R81 ;  /* 0x0000225108005986 */ /* 0x0003e2000c101524 */
[C---:B------:R-:W-:Y:S01]  /*6de0*/  ISETP.GT.AND P5, PT, R3.reuse, 0x8, P0 ;  /* 0x000000080300780c */ /* 0x040fe200007a4270 */
[----:B------:R-:W-:Y:S01]  /*6df0*/  FMUL R70, R70, R104 ;  /* 0x0000006846467220 */ /* 0x000fe20000400000 */
[----:B------:R-:W-:Y:S01]  /*6e00*/  F2FP.BF16.F32.PACK_AB R66, RZ, R66 ;  /* 0x00000042ff42723e */ /* 0x000fe200000010ff */
[----:B------:R1:W-:Y:S01]  /*6e10*/  @P4 STG.E.U16 desc[UR36][R8.64+0x20], R80 ;  /* 0x0000205008004986 */ /* 0x0003e2000c101524 */
[----:B------:R-:W-:Y:S01]  /*6e20*/  ISETP.GT.AND P4, PT, R3, RZ, P1 ;  /* 0x000000ff0300720c */ /* 0x000fe20000f84270 */
[----:B------:R-:W-:Y:S01]  /*6e30*/  FMUL R71, R71, R104 ;  /* 0x0000006847477220 */ /* 0x000fe20000400000 */
[----:B------:R-:W-:Y:S01]  /*6e40*/  F2FP.BF16.F32.PACK_AB R68, RZ, R68 ;  /* 0x00000044ff44723e */ /* 0x000fe200000010ff */
[----:B------:R1:W-:Y:S01]  /*6e50*/  @P3 STG.E.U16 desc[UR36][R10.64+0x20], R82 ;  /* 0x000020520a003986 */ /* 0x0003e2000c101524 */
[----:B------:R-:W-:Y:S01]  /*6e60*/  ISETP.GT.AND P3, PT, R6, 0x19, PT ;  /* 0x000000190600780c */ /* 0x000fe20003f64270 */
[-C--:B------:R-:W-:Y:S01]  /*6e70*/  FMUL R56, R56, R104.reuse ;  /* 0x0000006838387220 */ /* 0x080fe20000400000 */
[----:B------:R-:W-:Y:S01]  /*6e80*/  F2FP.BF16.F32.PACK_AB R69, RZ, R69 ;  /* 0x00000045ff45723e */ /* 0x000fe200000010ff */
[----:B------:R-:W-:Y:S01]  /*6e90*/  FMUL R57, R57, R104 ;  /* 0x0000006839397220 */ /* 0x000fe20000400000 */
[----:B------:R-:W-:Y:S01]  /*6ea0*/  F2FP.BF16.F32.PACK_AB R70, RZ, R70 ;  /* 0x00000046ff46723e */ /* 0x000fe200000010ff */
[----:B------:R1:W-:Y:S01]  /*6eb0*/  @P5 STG.E.U16 desc[UR36][R10.64+0x22], R83 ;  /* 0x000022530a005986 */ /* 0x0003e2000c101524 */
[C---:B------:R-:W-:Y:S01]  /*6ec0*/  ISETP.GT.AND P5, PT, R3.reuse, RZ, P3 ;  /* 0x000000ff0300720c */ /* 0x040fe20001fa4270 */
[-C--:B------:R-:W-:Y:S01]  /*6ed0*/  FMUL R58, R58, R104.reuse ;  /* 0x000000683a3a7220 */ /* 0x080fe20000400000 */
[----:B------:R-:W-:Y:S01]  /*6ee0*/  F2FP.BF16.F32.PACK_AB R71, RZ, R71 ;  /* 0x00000047ff47723e */ /* 0x000fe200000010ff */
[----:B------:R1:W-:Y:S01]  /*6ef0*/  @P4 STG.E.U16 desc[UR36][R8.64+0x30], R84 ;  /* 0x0000305408004986 */ /* 0x0003e2000c101524 */
[----:B------:R-:W-:Y:S01]  /*6f00*/  ISETP.GT.AND P4, PT, R3, 0x8, P1 ;  /* 0x000000080300780c */ /* 0x000fe20000f84270 */
[----:B------:R-:W-:Y:S01]  /*6f10*/  FMUL R59, R59, R104 ;  /* 0x000000683b3b7220 */ /* 0x000fe20000400000 */
[----:B------:R-:W-:Y:S01]  /*6f20*/  F2FP.BF16.F32.PACK_AB R56, RZ, R56 ;  /* 0x00000038ff38723e */ /* 0x000fe200000010ff */
[-C--:B------:R-:W-:Y:S01]  /*6f30*/  FMUL R61, R61, R104.reuse ;  /* 0x000000683d3d7220 */ /* 0x080fe20000400000 */
[----:B------:R-:W-:Y:S01]  /*6f40*/  F2FP.BF16.F32.PACK_AB R57, RZ, R57 ;  /* 0x00000039ff39723e */ /* 0x000fe200000010ff */
[----:B------:R-:W-:Y:S01]  /*6f50*/  FMUL R60, R60, R104 ;  /* 0x000000683c3c7220 */ /* 0x000fe20000400000 */
[----:B------:R-:W-:Y:S01]  /*6f60*/  F2FP.BF16.F32.PACK_AB R58, RZ, R58 ;  /* 0x0000003aff3a723e */ /* 0x000fe200000010ff */
[-C--:B------:R-:W-:Y:S01]  /*6f70*/  FMUL R62, R62, R104.reuse ;  /* 0x000000683e3e7220 */ /* 0x080fe20000400000 */
[----:B------:R-:W-:Y:S01]  /*6f80*/  F2FP.BF16.F32.PACK_AB R59, RZ, R59 ;  /* 0x0000003bff3b723e */ /* 0x000fe200000010ff */
[----:B------:R1:W-:Y:S01]  /*6f90*/  @P5 STG.E.U16 desc[UR36][R8.64+0x32], R85 ;  /* 0x0000325508005986 */ /* 0x0003e2000c101524 */
[----:B------:R-:W-:Y:S01]  /*6fa0*/  ISETP.GT.AND P5, PT, R3, 0x8, P3 ;  /* 0x000000080300780c */ /* 0x000fe20001fa4270 */
[-C--:B------:R-:W-:Y:S01]  /*6fb0*/  FMUL R63, R63, R104.reuse ;  /* 0x000000683f3f7220 */ /* 0x080fe20000400000 */
[----:B------:R-:W-:Y:S01]  /*6fc0*/  F2FP.BF16.F32.PACK_AB R61, RZ, R61 ;  /* 0x0000003dff3d723e */ /* 0x000fe200000010ff */
[----:B------:R1:W-:Y:S01]  /*6fd0*/  @P4 STG.E.U16 desc[UR36][R10.64+0x30], R86 ;  /* 0x000030560a004986 */ /* 0x0003e2000c101524 */
[C---:B------:R-:W-:Y:S01]  /*6fe0*/  ISETP.GT.AND P4, PT, R3.reuse, 0x80, P2 ;  /* 0x000000800300780c */ /* 0x040fe20001784270 */
[-C--:B------:R-:W-:Y:S01]  /*6ff0*/  FMUL R48, R48, R104.reuse ;  /* 0x0000006830307220 */ /* 0x080fe20000400000 */
[----:B------:R-:W-:Y:S01]  /*7000*/  ISETP.GT.AND P2, PT, R3, 0x88, P2 ;  /* 0x000000880300780c */ /* 0x000fe20001744270 */
[----:B------:R-:W-:Y:S01]  /*7010*/  FMUL R49, R49, R104 ;  /* 0x0000006831317220 */ /* 0x000fe20000400000 */
[----:B------:R-:W-:Y:S01]  /*7020*/  F2FP.BF16.F32.PACK_AB R60, RZ, R60 ;  /* 0x0000003cff3c723e */ /* 0x000fe200000010ff */
[----:B------:R-:W-:Y:S01]  /*7030*/  FMUL R51, R51, R104 ;  /* 0x0000006833337220 */ /* 0x000fe20000400000 */
[----:B------:R-:W-:Y:S01]  /*7040*/  F2FP.BF16.F32.PACK_AB R62, RZ, R62 ;  /* 0x0000003eff3e723e */ /* 0x000fe200000010ff */
[----:B------:R-:W-:Y:S01]  /*7050*/  FMUL R50, R50, R104 ;  /* 0x0000006832327220 */ /* 0x000fe20000400000 */
[----:B------:R-:W-:Y:S01]  /*7060*/  F2FP.BF16.F32.PACK_AB R63, RZ, R63 ;  /* 0x0000003fff3f723e */ /* 0x000fe200000010ff */
[----:B------:R1:W-:Y:S01]  /*7070*/  @P5 STG.E.U16 desc[UR36][R10.64+0x32], R87 ;  /* 0x000032570a005986 */ /* 0x0003e2000c101524 */
[----:B0-----:R-:W-:Y:S01]  /*7080*/  IADD3 R12, P5, R105, R4, RZ ;  /* 0x00000004690c7210 */ /* 0x001fe20007fbe0ff */
[----:B------:R-:W-:Y:S01]  /*7090*/  FMUL R52, R52, R104 ;  /* 0x0000006834347220 */ /* 0x000fe20000400000 */
[----:B------:R-:W-:Y:S01]  /*70a0*/  F2FP.BF16.F32.PACK_AB R48, RZ, R48 ;  /* 0x00000030ff30723e */ /* 0x000fe200000010ff */
[----:B------:R1:W-:Y:S01]  /*70b0*/  @P4 STG.E.U16 desc[UR36][R4.64+0x20], R72 ;  /* 0x0000204804004986 */ /* 0x0003e2000c101524 */
[----:B------:R-:W-:Y:S01]  /*70c0*/  ISETP.GT.AND P4, PT, R3, 0x80, P0 ;  /* 0x000000800300780c */ /* 0x000fe20000784270 */
[----:B------:R-:W-:Y:S01]  /*70d0*/  IMAD.X R13, R7, 0x1, R5, P5 ;  /* 0x00000001070d7824 */ /* 0x000fe200028e0605 */
[----:B------:R-:W-:Y:S01]  /*70e0*/  ISETP.GT.AND P0, PT, R3, 0x88, P0 ;  /* 0x000000880300780c */ /* 0x000fe20000704270 */
[-C--:B------:R-:W-:Y:S01]  /*70f0*/  FMUL R53, R53, R104.reuse ;  /* 0x0000006835357220 */ /* 0x080fe20000400000 */
[----:B------:R-:W-:Y:S01]  /*7100*/  F2FP.BF16.F32.PACK_AB R49, RZ, R49 ;  /* 0x00000031ff31723e */ /* 0x000fe200000010ff */
[-C--:B------:R-:W-:Y:S01]  /*7110*/  FMUL R54, R54, R104.reuse ;  /* 0x0000006836367220 */ /* 0x080fe20000400000 */
[----:B------:R-:W-:Y:S01]  /*7120*/  F2FP.BF16.F32.PACK_AB R51, RZ, R51 ;  /* 0x00000033ff33723e */ /* 0x000fe200000010ff */
[----:B------:R-:W-:Y:S01]  /*7130*/  FMUL R55, R55, R104 ;  /* 0x0000006837377220 */ /* 0x000fe20000400000 */
[----:B------:R-:W-:Y:S01]  /*7140*/  F2FP.BF16.F32.PACK_AB R50, RZ, R50 ;  /* 0x00000032ff32723e */ /* 0x000fe200000010ff */
[----:B------:R-:W-:Y:S01]  /*7150*/  FMUL R40, R40, R104 ;  /* 0x0000006828287220 */ /* 0x000fe20000400000 */
[----:B------:R-:W-:Y:S01]  /*7160*/  F2FP.BF16.F32.PACK_AB R52, RZ, R52 ;  /* 0x00000034ff34723e */ /* 0x000fe200000010ff */
[-C--:B------:R-:W-:Y:S01]  /*7170*/  FMUL R41, R41, R104.reuse ;  /* 0x0000006829297220 */ /* 0x080fe20000400000 */
[----:B------:R-:W-:Y:S01]  /*7180*/  F2FP.BF16.F32.PACK_AB R53, RZ, R53 ;  /* 0x00000035ff35723e */ /* 0x000fe200000010ff */
[----:B------:R1:W-:Y:S01]  /*7190*/  @P4 STG.E.U16 desc[UR36][R4.64+0x22], R73 ;  /* 0x0000224904004986 */ /* 0x0003e2000c101524 */
[C---:B------:R-:W-:Y:S01]  /*71a0*/  ISETP.GT.AND P4, PT, R3.reuse, 0x80, P1 ;  /* 0x000000800300780c */ /* 0x040fe20000f84270 */
[-C--:B------:R-:W-:Y:S01]  /*71b0*/  FMUL R42, R42, R104.reuse ;  /* 0x000000682a2a7220 */ /* 0x080fe20000400000 */
[C---:B------:R-:W-:Y:S01]  /*71c0*/  ISETP.GT.AND P1, PT, R3.reuse, 0x88, P1 ;  /* 0x000000880300780c */ /* 0x040fe20000f24270 */
[----:B------:R1:W-:Y:S01]  /*71d0*/  @P2 STG.E.U16 desc[UR36][R12.64+0x20], R74 ;  /* 0x0000204a0c002986 */ /* 0x0003e2000c101524 */
[----:B------:R-:W-:Y:S01]  /*71e0*/  ISETP.GT.AND P2, PT, R3, 0x80, P3 ;  /* 0x000000800300780c */ /* 0x000fe20001f44270 */
[----:B------:R-:W-:Y:S01]  /*71f0*/  FMUL R43, R43, R104 ;  /* 0x000000682b2b7220 */ /* 0x000fe20000400000 */
[----:B------:R-:W-:Y:S01]  /*7200*/  ISETP.GT.AND P3, PT, R3, 0x88, P3 ;  /* 0x000000880300780c */ /* 0x000fe20001f64270 */
[----:B------:R1:W-:Y:S01]  /*7210*/  @P0 STG.E.U16 desc[UR36][R12.64+0x22], R75 ;  /* 0x0000224b0c000986 */ /* 0x0003e2000c101524 */
[----:B------:R-:W-:Y:S01]  /*7220*/  F2FP.BF16.F32.PACK_AB R54, RZ, R54 ;  /* 0x00000036ff36723e */ /* 0x000fe200000010ff */
[-C--:B------:R-:W-:Y:S01]  /*7230*/  FMUL R44, R44, R104.reuse ;  /* 0x000000682c2c7220 */ /* 0x080fe20000400000 */
[----:B------:R-:W-:Y:S01]  /*7240*/  F2FP.BF16.F32.PACK_AB R55, RZ, R55 ;  /* 0x00000037ff37723e */ /* 0x000fe200000010ff */
[----:B------:R-:W-:Y:S01]  /*7250*/  FMUL R45, R45, R104 ;  /* 0x000000682d2d7220 */ /* 0x000fe20000400000 */
[----:B------:R-:W-:Y:S01]  /*7260*/  F2FP.BF16.F32.PACK_AB R40, RZ, R40 ;  /* 0x00000028ff28723e */ /* 0x000fe200000010ff */
[----:B------:R1:W-:Y:S01]  /*7270*/  @P4 STG.E.U16 desc[UR36][R4.64+0x30], R76 ;  /* 0x0000304c04004986 */ /* 0x0003e2000c101524 */
[----:B------:R-:W-:Y:S01]  /*7280*/  F2FP.BF16.F32.PACK_AB R41, RZ, R41 ;  /* 0x00000029ff29723e */ /* 0x000fe200000010ff */
[----:B------:R-:W-:Y:S01]  /*7290*/  FMUL R46, R46, R104 ;  /* 0x000000682e2e7220 */ /* 0x000fe20000400000 */
[----:B------:R-:W-:Y:S01]  /*72a0*/  F2FP.BF16.F32.PACK_AB R42, RZ, R42 ;  /* 0x0000002aff2a723e */ /* 0x000fe200000010ff */
[----:B------:R1:W-:Y:S01]  /*72b0*/  @P2 STG.E.U16 desc[UR36][R4.64+0x32], R77 ;  /* 0x0000324d04002986 */ /* 0x0003e2000c101524 */
[C---:B------:R-:W-:Y:S01]  /*72c0*/  ISETP.GT.AND P2, PT, R6.reuse, 0x21, PT ;  /* 0x000000210600780c */ /* 0x040fe20003f44270 */
[-C--:B------:R-:W-:Y:S01]  /*72d0*/  FMUL R47, R47, R104.reuse ;  /* 0x000000682f2f7220 */ /* 0x080fe20000400000 */
[----:B------:R-:W-:Y:S01]  /*72e0*/  F2FP.BF16.F32.PACK_AB R43, RZ, R43 ;  /* 0x0000002bff2b723e */ /* 0x000fe200000010ff */
[----:B------:R1:W-:Y:S01]  /*72f0*/  @P3 STG.E.U16 desc[UR36][R12.64+0x32], R79 ;  /* 0x0000324f0c003986 */ /* 0x0003e2000c101524 */
[----:B------:R-:W-:Y:S01]  /*7300*/  ISETP.GT.AND P3, PT, R6, 0x20, PT ;  /* 0x000000200600780c */ /* 0x000fe20003f64270 */
[-C--:B------:R-:W-:Y:S01]  /*7310*/  FMUL R32, R32, R104.reuse ;  /* 0x0000006820207220 */ /* 0x080fe20000400000 */
[C---:B------:R-:W-:Y:S01]  /*7320*/  ISETP.GT.AND P4, PT, R3.reuse, RZ, P2 ;  /* 0x000000ff0300720c */ /* 0x040fe20001784270 */
[----:B------:R1:W-:Y:S01]  /*7330*/  @P1 STG.E.U16 desc[UR36][R12.64+0x30], R78 ;  /* 0x0000304e0c001986 */ /* 0x0003e2000c101524 */
[----:B------:R-:W-:Y:S01]  /*7340*/  ISETP.GT.AND P0, PT, R3, RZ, P3 ;  /* 0x000000ff0300720c */ /* 0x000fe20001f04270 */
[-C--:B------:R-:W-:Y:S01]  /*7350*/  FMUL R33, R33, R104.reuse ;  /* 0x0000006821217220 */ /* 0x080fe20000400000 */
[C---:B------:R-:W-:Y:S01]  /*7360*/  ISETP.GT.AND P1, PT, R3.reuse, 0x8, P2 ;  /* 0x000000080300780c */ /* 0x040fe20001724270 */
[-C--:B------:R-:W-:Y:S01]  /*7370*/  FMUL R34, R34, R104.reuse ;  /* 0x0000006822227220 */ /* 0x080fe20000400000 */
[----:B------:R-:W-:Y:S01]  /*7380*/  ISETP.GT.AND P5, PT, R3, 0x8, P3 ;  /* 0x000000080300780c */ /* 0x000fe20001fa4270 */
[----:B------:R-:W-:Y:S01]  /*7390*/  FMUL R35, R35, R104 ;  /* 0x0000006823237220 */ /* 0x000fe20000400000 */
        /* <DEDUP_REMOVED lines=15> */
[----:B------:R-:W-:Y:S01]  /*7490*/  FMUL R24, R24, R104 ;  /* 0x0000006818187220 */ /* 0x000fe20000400000 */
[----:B------:R-:W-:Y:S01]  /*74a0*/  F2FP.BF16.F32.PACK_AB R34, RZ, R34 ;  /* 0x00000022ff22723e */ /* 0x000fe200000010ff */
[----:B------:R1:W-:Y:S01]  /*74b0*/  @P5 STG.E.U16 desc[UR36][R10.64+0x40], R66 ;  /* 0x000040420a005986 */ /* 0x0003e2000c101524 */
[----:B------:R-:W-:Y:S01]  /*74c0*/  ISETP.GT.AND P5, PT, R3, RZ, P0 ;  /* 0x000000ff0300720c */ /* 0x000fe200007a4270 */
[-C--:B------:R-:W-:Y:S01]  /*74d0*/  FMUL R25, R25, R104.reuse ;  /* 0x0000006819197220 */ /* 0x080fe20000400000 */
[----:B------:R-:W-:Y:S01]  /*74e0*/  ISETP.GT.AND P4, PT, R3, RZ, P1 ;  /* 0x000000ff0300720c */ /* 0x000fe20000f84270 */
        /* <DEDUP_REMOVED lines=12> */
[----:B------:R-:W-:Y:S01]  /*75b0*/  FMUL R31, R31, R104 ;  /* 0x000000681f1f7220 */ /* 0x000fe20000400000 */
[----:B------:R-:W-:Y:S01]  /*75c0*/  F2FP.BF16.F32.PACK_AB R24, RZ, R24 ;  /* 0x00000018ff18723e */ /* 0x000fe200000010ff */
[----:B------:R1:W-:Y:S01]  /*75d0*/  @P4 STG.E.U16 desc[UR36][R8.64+0x52], R69 ;  /* 0x0000524508004986 */ /* 0x0003e2000c101524 */
[----:B------:R-:W-:-:S02]  /*75e0*/  ISETP.GT.AND P4, PT, R3, 0x8, P1 ;  /* 0x000000080300780c */ /* 0x000fc40000f84270 */
[----:B------:R-:W-:Y:S02]  /*75f0*/  F2FP.BF16.F32.PACK_AB R25, RZ, R25 ;  /* 0x00000019ff19723e */ /* 0x000fe400000010ff */
[----:B------:R-:W-:Y:S02]  /*7600*/  F2FP.BF16.F32.PACK_AB R26, RZ, R26 ;  /* 0x0000001aff1a723e */ /* 0x000fe400000010ff */
[----:B------:R-:W-:Y:S02]  /*7610*/  F2FP.BF16.F32.PACK_AB R27, RZ, R27 ;  /* 0x0000001bff1b723e */ /* 0x000fe400000010ff */
[----:B------:R-:W-:Y:S01]  /*7620*/  F2FP.BF16.F32.PACK_AB R28, RZ, R28 ;  /* 0x0000001cff1c723e */ /* 0x000fe200000010ff */
[----:B------:R1:W-:Y:S01]  /*7630*/  @P5 STG.E.U16 desc[UR36][R10.64+0x50], R70 ;  /* 0x000050460a005986 */ /* 0x0003e2000c101524 */
[C---:B------:R-:W-:Y:S02]  /*7640*/  ISETP.GT.AND P5, PT, R3.reuse, 0x80, P3 ;  /* 0x000000800300780c */ /* 0x040fe40001fa4270 */
[C---:B------:R-:W-:Y:S01]  /*7650*/  ISETP.GT.AND P3, PT, R3.reuse, 0x88, P3 ;  /* 0x000000880300780c */ /* 0x040fe20001f64270 */
[----:B------:R1:W-:Y:S01]  /*7660*/  @P4 STG.E.U16 desc[UR36][R10.64+0x52], R71 ;  /* 0x000052470a004986 */ /* 0x0003e2000c101524 */
[----:B------:R-:W-:-:S02]  /*7670*/  ISETP.GT.AND P4, PT, R3, 0x80, P2 ;  /* 0x000000800300780c */ /* 0x000fc40001784270 */
[C---:B------:R-:W-:Y:S02]  /*7680*/  ISETP.GT.AND P2, PT, R3.reuse, 0x88, P2 ;  /* 0x000000880300780c */ /* 0x040fe40001744270 */
[----:B------:R-:W-:Y:S02]  /*7690*/  F2FP.BF16.F32.PACK_AB R29, RZ, R29 ;  /* 0x0000001dff1d723e */ /* 0x000fe400000010ff */
[----:B------:R-:W-:Y:S02]  /*76a0*/  F2FP.BF16.F32.PACK_AB R30, RZ, R30 ;  /* 0x0000001eff1e723e */ /* 0x000fe400000010ff */
[----:B------:R-:W-:Y:S01]  /*76b0*/  F2FP.BF16.F32.PACK_AB R31, RZ, R31 ;  /* 0x0000001fff1f723e */ /* 0x000fe200000010ff */
[----:B------:R1:W-:Y:S04]  /*76c0*/  @P5 STG.E.U16 desc[UR36][R4.64+0x40], R56 ;  /* 0x0000403804005986 */ /* 0x0003e8000c101524 */
[----:B------:R1:W-:Y:S01]  /*76d0*/  @P4 STG.E.U16 desc[UR36][R4.64+0x42], R57 ;  /* 0x0000423904004986 */ /* 0x0003e2000c101524 */
[----:B------:R-:W-:-:S02]  /*76e0*/  ISETP.GT.AND P4, PT, R3, 0x80, P0 ;  /* 0x000000800300780c */ /* 0x000fc40000784270 */
[C---:B------:R-:W-:Y:S01]  /*76f0*/  ISETP.GT.AND P0, PT, R3.reuse, 0x88, P0 ;  /* 0x000000880300780c */ /* 0x040fe20000704270 */
[----:B------:R1:W-:Y:S01]  /*7700*/  @P3 STG.E.U16 desc[UR36][R12.64+0x40], R58 ;  /* 0x0000403a0c003986 */ /* 0x0003e2000c101524 */
[C---:B------:R-:W-:Y:S02]  /*7710*/  ISETP.GT.AND P3, PT, R3.reuse, 0x80, P1 ;  /* 0x000000800300780c */ /* 0x040fe40000f64270 */
[----:B------:R-:W-:Y:S01]  /*7720*/  ISETP.GT.AND P1, PT, R3, 0x88, P1 ;  /* 0x000000880300780c */ /* 0x000fe20000f24270 */
[----:B------:R1:W-:Y:S01]  /*7730*/  @P2 STG.E.U16 desc[UR36][R12.64+0x42], R59 ;  /* 0x0000423b0c002986 */ /* 0x0003e2000c101524 */
[----:B------:R-:W-:-:S05]  /*7740*/  ISETP.GT.AND P2, PT, R6, 0x31, PT ;  /* 0x000000310600780c */ /* 0x000fca0003f44270 */
[----:B------:R1:W-:Y:S01]  /*7750*/  @P4 STG.E.U16 desc[UR36][R4.64+0x50], R60 ;  /* 0x0000503c04004986 */ /* 0x0003e2000c101524 */
[----:B------:R-:W-:-:S03]  /*7760*/  ISETP.GT.AND P4, PT, R3, RZ, P2 ;  /* 0x000000ff0300720c */ /* 0x000fc60001784270 */
[----:B------:R1:W-:Y:S01]  /*7770*/  @P3 STG.E.U16 desc[UR36][R4.64+0x52], R61 ;  /* 0x0000523d04003986 */ /* 0x0003e2000c101524 */
[----:B------:R-:W-:-:S03]  /*7780*/  ISETP.GT.AND P3, PT, R6, 0x30, PT ;  /* 0x000000300600780c */ /* 0x000fc60003f64270 */
[----:B------:R1:W-:Y:S01]  /*7790*/  @P0 STG.E.U16 desc[UR36][R12.64+0x50], R62 ;  /* 0x0000503e0c000986 */ /* 0x0003e2000c101524 */
[C---:B------:R-:W-:Y:S02]  /*77a0*/  ISETP.GT.AND P0, PT, R3.reuse, RZ, P3 ;  /* 0x000000ff0300720c */ /* 0x040fe40001f04270 */
[C---:B------:R-:W-:Y:S01]  /*77b0*/  ISETP.GT.AND P5, PT, R3.reuse, 0x8, P3 ;  /* 0x000000080300780c */ /* 0x040fe20001fa4270 */
[----:B------:R1:W-:Y:S01]  /*77c0*/  @P1 STG.E.U16 desc[UR36][R12.64+0x52], R63 ;  /* 0x0000523f0c001986 */ /* 0x0003e2000c101524 */
[----:B------:R-:W-:-:S03]  /*77d0*/  ISETP.GT.AND P1, PT, R3, 0x8, P2 ;  /* 0x000000080300780c */ /* 0x000fc60001724270 */
[----:B------:R1:W-:Y:S06]  /*77e0*/  @P4 STG.E.U16 desc[UR36][R8.64+0x62], R49 ;  /* 0x0000623108004986 */ /* 0x0003ec000c101524 */
[----:B------:R1:W-:Y:S01]  /*77f0*/  @P0 STG.E.U16 desc[UR36][R8.64+0x60], R48 ;  /* 0x0000603008000986 */ /* 0x0003e2000c101524 */
[----:B------:R-:W-:-:S03]  /*7800*/  ISETP.GT.AND P0, PT, R6, 0x38, PT ;  /* 0x000000380600780c */ /* 0x000fc60003f04270 */
[----:B------:R1:W-:Y:S01]  /*7810*/  @P1 STG.E.U16 desc[UR36][R10.64+0x62], R51 ;  /* 0x000062330a001986 */ /* 0x0003e2000c101524 */
[----:B------:R-:W-:-:S03]  /*7820*/  ISETP.GT.AND P1, PT, R6, 0x39, PT ;  /* 0x000000390600780c */ /* 0x000fc60003f24270 */
[----:B------:R1:W-:Y:S01]  /*7830*/  @P5 STG.E.U16 desc[UR36][R10.64+0x60], R50 ;  /* 0x000060320a005986 */ /* 0x0003e2000c101524 */
[C---:B------:R-:W-:Y:S02]  /*7840*/  ISETP.GT.AND P5, PT, R3.reuse, RZ, P0 ;  /* 0x000000ff0300720c */ /* 0x040fe400007a4270 */
[----:B------:R-:W-:-:S11]  /*7850*/  ISETP.GT.AND P4, PT, R3, RZ, P1 ;  /* 0x000000ff0300720c */ /* 0x000fd60000f84270 */
[----:B------:R1:W-:Y:S01]  /*7860*/  @P5 STG.E.U16 desc[UR36][R8.64+0x70], R52 ;  /* 0x0000703408005986 */ /* 0x0003e2000c101524 */
[----:B------:R-:W-:-:S03]  /*7870*/  ISETP.GT.AND P5, PT, R3, 0x8, P0 ;  /* 0x000000080300780c */ /* 0x000fc600007a4270 */
[----:B------:R1:W-:Y:S01]  /*7880*/  @P4 STG.E.U16 desc[UR36][R8.64+0x72], R53 ;  /* 0x0000723508004986 */ /* 0x0003e2000c101524 */
[----:B------:R-:W-:-:S09]  /*7890*/  ISETP.GT.AND P4, PT, R3, 0x8, P1 ;  /* 0x000000080300780c */ /* 0x000fd20000f84270 */
[----:B------:R1:W-:Y:S01]  /*78a0*/  @P5 STG.E.U16 desc[UR36][R10.64+0x70], R54 ;  /* 0x000070360a005986 */ /* 0x0003e2000c101524 */
[C---:B------:R-:W-:Y:S02]  /*78b0*/  ISETP.GT.AND P5, PT, R3.reuse, 0x80, P3 ;  /* 0x000000800300780c */ /* 0x040fe40001fa4270 */
[C---:B------:R-:W-:Y:S01]  /*78c0*/  ISETP.GT.AND P3, PT, R3.reuse, 0x88, P3 ;  /* 0x000000880300780c */ /* 0x040fe20001f64270 */
[----:B------:R1:W-:Y:S01]  /*78d0*/  @P4 STG.E.U16 desc[UR36][R10.64+0x72], R55 ;  /* 0x000072370a004986 */ /* 0x0003e2000c101524 */
[C---:B------:R-:W-:Y:S02]  /*78e0*/  ISETP.GT.AND P4, PT, R3.reuse, 0x80, P2 ;  /* 0x000000800300780c */ /* 0x040fe40001784270 */
[----:B------:R-:W-:-:S07]  /*78f0*/  ISETP.GT.AND P2, PT, R3, 0x88, P2 ;  /* 0x000000880300780c */ /* 0x000fce0001744270 */
[----:B------:R1:W-:Y:S04]  /*7900*/  @P5 STG.E.U16 desc[UR36][R4.64+0x60], R40 ;  /* 0x0000602804005986 */ /* 0x0003e8000c101524 */
[----:B------:R1:W-:Y:S01]  /*7910*/  @P4 STG.E.U16 desc[UR36][R4.64+0x62], R41 ;  /* 0x0000622904004986 */ /* 0x0003e2000c101524 */
[C---:B------:R-:W-:Y:S02]  /*7920*/  ISETP.GT.AND P4, PT, R3.reuse, 0x80, P0 ;  /* 0x000000800300780c */ /* 0x040fe40000784270 */
[C---:B------:R-:W-:Y:S01]  /*7930*/  ISETP.GT.AND P0, PT, R3.reuse, 0x88, P0 ;  /* 0x000000880300780c */ /* 0x040fe20000704270 */
[----:B------:R1:W-:Y:S01]  /*7940*/  @P3 STG.E.U16 desc[UR36][R12.64+0x60], R42 ;  /* 0x0000602a0c003986 */ /* 0x0003e2000c101524 */
[C---:B------:R-:W-:Y:S02]  /*7950*/  ISETP.GT.AND P3, PT, R3.reuse, 0x80, P1 ;  /* 0x000000800300780c */ /* 0x040fe40000f64270 */
[----:B------:R-:W-:Y:S01]  /*7960*/  ISETP.GT.AND P1, PT, R3, 0x88, P1 ;  /* 0x000000880300780c */ /* 0x000fe20000f24270 */
[----:B------:R1:W-:Y:S06]  /*7970*/  @P2 STG.E.U16 desc[UR36][R12.64+0x62], R43 ;  /* 0x0000622b0c002986 */ /* 0x0003ec000c101524 */
[----:B------:R1:W-:Y:S04]  /*7980*/  @P4 STG.E.U16 desc[UR36][R4.64+0x70], R44 ;  /* 0x0000702c04004986 */ /* 0x0003e8000c101524 */
[----:B------:R1:W-:Y:S01]  /*7990*/  @P3 STG.E.U16 desc[UR36][R4.64+0x72], R45 ;  /* 0x0000722d04003986 */ /* 0x0003e2000c101524 */
[----:B------:R-:W-:-:S03]  /*79a0*/  ISETP.GT.AND P3, PT, R6, 0x40, PT ;  /* 0x000000400600780c */ /* 0x000fc60003f64270 */
[----:B------:R1:W-:Y:S01]  /*79b0*/  @P0 STG.E.U16 desc[UR36][R12.64+0x70], R46 ;  /* 0x0000702e0c000986 */ /* 0x0003e2000c101524 */
[----:B------:R-:W-:Y:S02]  /*79c0*/  ISETP.GT.AND P0, PT, R6, 0x41, PT ;  /* 0x000000410600780c */ /* 0x000fe40003f04270 */
[C---:B------:R-:W-:Y:S01]  /*79d0*/  ISETP.GT.AND P4, PT, R3.reuse, 0x8, P3 ;  /* 0x000000080300780c */ /* 0x040fe20001f84270 */
[----:B------:R1:W-:Y:S01]  /*79e0*/  @P1 STG.E.U16 desc[UR36][R12.64+0x72], R47 ;  /* 0x0000722f0c001986 */ /* 0x0003e2000c101524 */
[C---:B------:R-:W-:Y:S02]  /*79f0*/  ISETP.GT.AND P1, PT, R3.reuse, RZ, P3 ;  /* 0x000000ff0300720c */ /* 0x040fe40001f24270 */
[C---:B------:R-:W-:Y:S02]  /*7a00*/  ISETP.GT.AND P2, PT, R3.reuse, RZ, P0 ;  /* 0x000000ff0300720c */ /* 0x040fe40000744270 */
[----:B------:R-:W-:-:S09]  /*7a10*/  ISETP.GT.AND P5, PT, R3, 0x8, P0 ;  /* 0x000000080300780c */ /* 0x000fd200007a4270 */
[----:B------:R1:W-:Y:S01]  /*7a20*/  @P1 STG.E.U16 desc[UR36][R8.64+0x80], R32 ;  /* 0x0000802008001986 */ /* 0x0003e2000c101524 */
[----:B------:R-:W-:-:S03]  /*7a30*/  ISETP.GT.AND P1, PT, R6, 0x48, PT ;  /* 0x000000480600780c */ /* 0x000fc60003f24270 */
[----:B------:R1:W-:Y:S01]  /*7a40*/  @P2 STG.E.U16 desc[UR36][R8.64+0x82], R33 ;  /* 0x0000822108002986 */ /* 0x0003e2000c101524 */
[----:B------:R-:W-:-:S03]  /*7a50*/  ISETP.GT.AND P2, PT, R6, 0x49, PT ;  /* 0x000000490600780c */ /* 0x000fc60003f44270 */
[----:B------:R1:W-:Y:S01]  /*7a60*/  @P4 STG.E.U16 desc[UR36][R10.64+0x80], R34 ;  /* 0x000080220a004986 */ /* 0x0003e2000c101524 */
[----:B------:R-:W-:-:S03]  /*7a70*/  ISETP.GT.AND P4, PT, R3, RZ, P2 ;  /* 0x000000ff0300720c */ /* 0x000fc60001784270 */
[----:B------:R1:W-:Y:S01]  /*7a80*/  @P5 STG.E.U16 desc[UR36][R10.64+0x82], R35 ;  /* 0x000082230a005986 */ /* 0x0003e2000c101524 */
[----:B------:R-:W-:-:S09]  /*7a90*/  ISETP.GT.AND P5, PT, R3, RZ, P1 ;  /* 0x000000ff0300720c */ /* 0x000fd20000fa4270 */
        /* <DEDUP_REMOVED lines=10> */
[----:B------:R1:W-:Y:S01]  /*7b40*/  @P4 STG.E.U16 desc[UR36][R4.64+0x80], R24 ;  /* 0x0000801804004986 */ /* 0x0003e2000c101524 */
[C---:B------:R-:W-:Y:S02]  /*7b50*/  ISETP.GT.AND P4, PT, R3.reuse, 0x80, P1 ;  /* 0x000000800300780c */ /* 0x040fe40000f84270 */
[C---:B------:R-:W-:Y:S01]  /*7b60*/  ISETP.GT.AND P1, PT, R3.reuse, 0x88, P1 ;  /* 0x000000880300780c */ /* 0x040fe20000f24270 */
[----:B------:R1:W-:Y:S01]  /*7b70*/  @P5 STG.E.U16 desc[UR36][R4.64+0x82], R25 ;  /* 0x0000821904005986 */ /* 0x0003e2000c101524 */
[C---:B------:R-:W-:Y:S02]  /*7b80*/  ISETP.GT.AND P5, PT, R3.reuse, 0x80, P2 ;  /* 0x000000800300780c */ /* 0x040fe400017a4270 */
[----:B------:R-:W-:Y:S01]  /*7b90*/  ISETP.GT.AND P2, PT, R3, 0x88, P2 ;  /* 0x000000880300780c */ /* 0x000fe20001744270 */
[----:B------:R1:W-:Y:S04]  /*7ba0*/  @P3 STG.E.U16 desc[UR36][R12.64+0x80], R26 ;  /* 0x0000801a0c003986 */ /* 0x0003e8000c101524 */
[----:B------:R1:W-:Y:S04]  /*7bb0*/  @P0 STG.E.U16 desc[UR36][R12.64+0x82], R27 ;  /* 0x0000821b0c000986 */ /* 0x0003e8000c101524 */
[----:B------:R1:W-:Y:S04]  /*7bc0*/  @P4 STG.E.U16 desc[UR36][R4.64+0x90], R28 ;  /* 0x0000901c04004986 */ /* 0x0003e8000c101524 */
[----:B------:R1:W-:Y:S04]  /*7bd0*/  @P5 STG.E.U16 desc[UR36][R4.64+0x92], R29 ;  /* 0x0000921d04005986 */ /* 0x0003e8000c101524 */
[----:B------:R1:W-:Y:S04]  /*7be0*/  @P1 STG.E.U16 desc[UR36][R12.64+0x90], R30 ;  /* 0x0000901e0c001986 */ /* 0x0003e8000c101524 */
[----:B------:R1:W-:Y:S02]  /*7bf0*/  @P2 STG.E.U16 desc[UR36][R12.64+0x92], R31 ;  /* 0x0000921f0c002986 */ /* 0x0003e4000c101524 */
.L_x_189:
[----:B------:R-:W-:Y:S05]  /*7c00*/  BSYNC B0 ;  /* 0x0000000000007941 */ /* 0x000fea0003800000 */
.L_x_33:
[----:B------:R-:W-:Y:S01]  /*7c10*/  ULDC UR4, c[0x0][0xc] ;  /* 0x0000030000047ab9 */ /* 0x000fe20000000800 */
[----:B------:R-:W-:Y:S01]  /*7c20*/  ULDC UR5, c[0x0][0x10] ;  /* 0x0000040000057ab9 */ /* 0x000fe20000000800 */
[----:B------:R-:W2:Y:S01]  /*7c30*/  LDC R3, c[0x0][0x14] ;  /* 0x00000500ff037b82 */ /* 0x000ea20000000800 */
[----:B------:R-:W-:Y:S01]  /*7c40*/  UIMAD.WIDE.U32 UR4, UR4, UR5, URZ ;  /* 0x00000005040472a5 */ /* 0x000fe2000f8e003f */
[----:B------:R-:W-:Y:S02]  /*7c50*/  IMAD.MOV.U32 R108, RZ, RZ, -0x1 ;  /* 0xffffffffff6c7424 */ /* 0x000fe400078e00ff */
[----:B------:R-:W-:-:S03]  /*7c60*/  IMAD.MOV.U32 R105, RZ, RZ, -0x1 ;  /* 0xffffffffff697424 */ /* 0x000fc600078e00ff */
[----:B--2---:R-:W-:-:S04]  /*7c70*/  IMAD.WIDE.U32 R16, R3, UR4, R16 ;  /* 0x0000000403107c25 */ /* 0x004fc8000f8e0010 */
[----:B------:R-:W-:Y:S01]  /*7c80*/  IMAD R3, R3, UR5, RZ ;  /* 0x0000000503037c24 */ /* 0x000fe2000f8e02ff */
[----:B------:R-:W-:Y:S02]  /*7c90*/  ULDC.64 UR4, c[0x0][0x650] ;  /* 0x0001940000047ab9 */ /* 0x000fe40000000a00 */
[----:B------:R-:W-:Y:S01]  /*7ca0*/  ISETP.GE.U32.AND P0, PT, R16, UR4, PT ;  /* 0x0000000410007c0c */ /* 0x000fe2000bf06070 */
[--C-:B------:R-:W-:Y:S01]  /*7cb0*/  IMAD.IADD R17, R17, 0x1, R3.reuse ;  /* 0x0000000111117824 */ /* 0x100fe200078e0203 */
[----:B------:R-:W-:-:S04]  /*7cc0*/  PRMT R3, RZ, 0x7610, R3 ;  /* 0x00007610ff037816 */ /* 0x000fc80000000003 */
[----:B------:R-:W-:-:S13]  /*7cd0*/  ISETP.GE.U32.AND.EX P0, PT, R17, UR5, PT, P0 ;  /* 0x0000000511007c0c */ /* 0x000fda000bf06100 */
[----:B------:R-:W-:Y:S05]  /*7ce0*/  @P0 BRA `(.L_x_190) ;  /* 0x0000000400640947 */ /* 0x000fea0003800000 */
[----:B-1-3--:R-:W1:Y:S01]  /*7cf0*/  S2R R12, SR_CTAID.X ;  /* 0x00000000000c7919 */ /* 0x00ae620000002500 */
[----:B0-----:R-:W0:Y:S01]  /*7d00*/  LDC.64 R10, c[0x0][0x628] ;  /* 0x00018a00ff0a7b82 */ /* 0x001e220000000a00 */
[----:B------:R-:W-:Y:S01]  /*7d10*/  ULDC UR4, c[0x0][0x150] ;  /* 0x0000540000047ab9 */ /* 0x000fe20000000800 */
[----:B------:R-:W-:Y:S01]  /*7d20*/  IMAD.MOV.U32 R8, RZ, RZ, R16 ;  /* 0x000000ffff087224 */ /* 0x000fe200078e0010 */
[----:B------:R-:W2:Y:S01]  /*7d30*/  S2R R24, SR_CTAID.Y ;  /* 0x0000000000187919 */ /* 0x000ea20000002600 */
[----:B------:R-:W-:-:S04]  /*7d40*/  IMAD.MOV.U32 R9, RZ, RZ, R17 ;  /* 0x000000ffff097224 */ /* 0x000fc800078e0011 */
[----:B------:R-:W3:Y:S08]  /*7d50*/  LDC R21, c[0x0][0x144] ;  /* 0x00005100ff157b82 */ /* 0x000ef00000000800 */
[----:B------:R-:W2:Y:S08]  /*7d60*/  LDC R0, c[0x0][0x630] ;  /* 0x00018c00ff007b82 */ /* 0x000eb00000000800 */
[----:B----4-:R-:W4:Y:S01]  /*7d70*/  LDC.64 R14, c[0x0][0x620] ;  /* 0x00018800ff0e7b82 */ /* 0x010f220000000a00 */
[----:B0-----:R-:W-:-:S04]  /*7d80*/  ISETP.NE.U32.AND P0, PT, R10, RZ, PT ;  /* 0x000000ff0a00720c */ /* 0x001fc80003f05070 */
[----:B------:R-:W-:Y:S02]  /*7d90*/  ISETP.NE.AND.EX P0, PT, R11, RZ, PT, P0 ;  /* 0x000000ff0b00720c */ /* 0x000fe40003f05300 */
[----:B-1----:R-:W-:-:S05]  /*7da0*/  I2FP.F32.U32 R3, R12 ;  /* 0x0000000c00037245 */ /* 0x002fca0000201000 */
[----:B------:R-:W-:-:S04]  /*7db0*/  FMUL R3, R3, UR4 ;  /* 0x0000000403037c20 */ /* 0x000fc80008400000 */
[----:B------:R0:W1:Y:S02]  /*7dc0*/  F2I.U32.TRUNC.NTZ R20, R3 ;  /* 0x0000000300147305 */ /* 0x000064000020f000 */
[----:B--23--:R-:W-:Y:S05]  /*7dd0*/  @!P0 BRA `(.L_x_191) ;  /* 0x0000000000288947 */ /* 0x00cfea0003800000 */
[----:B0-----:R-:W0:Y:S02]  /*7de0*/  LDC R3, c[0x0][0x634] ;  /* 0x00018d00ff037b82 */ /* 0x001e240000000800 */
        /* <DEDUP_REMOVED lines=9> */
.L_x_191:
[----:B------:R-:W2:Y:S01]  /*7e80*/  LDC.64 R28, c[0x0][0x640] ;  /* 0x00019000ff1c7b82 */ /* 0x000ea20000000a00 */
[-CC-:B------:R-:W-:Y:S01]  /*7e90*/  SHF.R.U64 R105, R8, R0.reuse, R9.reuse ;  /* 0x0000000008697219 */ /* 0x180fe20000001209 */
[----:B-1----:R-:W-:Y:S01]  /*7ea0*/  IMAD.MOV R20, RZ, RZ, -R20 ;  /* 0x000000ffff147224 */ /* 0x002fe200078e0a14 */
[----:B------:R-:W-:Y:S01]  /*7eb0*/  SHF.R.U32.HI R0, RZ, R0, R9 ;  /* 0x00000000ff007219 */ /* 0x000fe20000011609 */
[----:B------:R-:W-:Y:S01]  /*7ec0*/  ULDC UR4, c[0x0][0x154] ;  /* 0x0000550000047ab9 */ /* 0x000fe20000000800 */
[----:B0-----:R-:W-:Y:S01]  /*7ed0*/  IADD3 R3, P0, RZ, -R105, RZ ;  /* 0x80000069ff037210 */ /* 0x001fe20007f1e0ff */
[----:B------:R-:W-:Y:S02]  /*7ee0*/  IMAD R21, R21, R20, R12 ;  /* 0x0000001415157224 */ /* 0x000fe400078e020c */
[----:B------:R-:W0:Y:S01]  /*7ef0*/  LDC R6, c[0x0][0x618] ;  /* 0x00018600ff067b82 */ /* 0x000e220000000800 */
[----:B------:R-:W-:Y:S02]  /*7f00*/  IMAD.MOV.U32 R7, RZ, RZ, 0x1 ;  /* 0x00000001ff077424 */ /* 0x000fe400078e00ff */
[----:B------:R-:W-:-:S04]  /*7f10*/  IMAD.X R5, RZ, RZ, ~R0, P0 ;  /* 0x000000ffff057224 */ /* 0x000fc800000e0e00 */
[-C--:B----4-:R-:W-:Y:S01]  /*7f20*/  IMAD R0, R5, R14.reuse, RZ ;  /* 0x0000000e05007224 */ /* 0x090fe200078e02ff */
[----:B------:R-:W1:Y:S01]  /*7f30*/  LDC R8, c[0x0][0x608] ;  /* 0x00018200ff087b82 */ /* 0x000e620000000800 */
[----:B------:R-:W-:-:S04]  /*7f40*/  IMAD.WIDE.U32 R4, R3, R14, R16 ;  /* 0x0000000e03047225 */ /* 0x000fc800078e0010 */
[----:B------:R-:W-:Y:S01]  /*7f50*/  IMAD R3, R3, R15, R0 ;  /* 0x0000000f03037224 */ /* 0x000fe200078e0200 */
[----:B------:R-:W-:Y:S02]  /*7f60*/  I2FP.F32.U32 R0, R24 ;  /* 0x0000001800007245 */ /* 0x000fe40000201000 */
[----:B------:R-:W3:Y:S01]  /*7f70*/  LDC R26, c[0x0][0x658] ;  /* 0x00019600ff1a7b82 */ /* 0x000ee20000000800 */
[----:B------:R-:W-:Y:S01]  /*7f80*/  IMAD.IADD R3, R5, 0x1, R3 ;  /* 0x0000000105037824 */ /* 0x000fe200078e0203 */
[----:B--2---:R-:W-:Y:S01]  /*7f90*/  ISETP.NE.U32.AND P0, PT, R28, RZ, PT ;  /* 0x000000ff1c00720c */ /* 0x004fe20003f05070 */
[----:B------:R-:W-:Y:S01]  /*7fa0*/  FMUL R0, R0, UR4 ;  /* 0x0000000400007c20 */ /* 0x000fe20008400000 */
[----:B------:R-:W-:Y:S02]  /*7fb0*/  IMAD.MOV.U32 R5, RZ, RZ, -0x1 ;  /* 0xffffffffff057424 */ /* 0x000fe400078e00ff */
[----:B------:R-:W-:Y:S01]  /*7fc0*/  ISETP.NE.AND.EX P0, PT, R29, RZ, PT, P0 ;  /* 0x000000ff1d00720c */ /* 0x000fe20003f05300 */
[----:B------:R2:W4:Y:S01]  /*7fd0*/  F2I.U32.TRUNC.NTZ R13, R0 ;  /* 0x00000000000d7305 */ /* 0x000522000020f000 */
[----:B------:R-:W2:Y:S01]  /*7fe0*/  LDC R15, c[0x0][0x148] ;  /* 0x00005200ff0f7b82 */ /* 0x000ea20000000800 */
[----:B0-----:R-:W-:-:S02]  /*7ff0*/  SHF.R.U64 R12, R4, R6, R3 ;  /* 0x00000006040c7219 */ /* 0x001fc40000001203 */
[----:B------:R-:W-:-:S05]  /*8000*/  SHF.R.U32.HI R3, RZ, R6, R3 ;  /* 0x00000006ff037219 */ /* 0x000fca0000011603 */
[----:B------:R-:W0:Y:S01]  /*8010*/  LDC R20, c[0x0][0x600] ;  /* 0x00018000ff147b82 */ /* 0x000e220000000800 */
[-CC-:B-1----:R-:W-:Y:S02]  /*8020*/  SHF.R.U64 R10, R12, R8.reuse, R3.reuse ;  /* 0x000000080c0a7219 */ /* 0x182fe40000001203 */
[----:B------:R-:W-:-:S05]  /*8030*/  SHF.R.U32.HI R3, RZ, R8, R3 ;  /* 0x00000008ff037219 */ /* 0x000fca0000011603 */
[----:B------:R-:W1:Y:S01]  /*8040*/  LDC R27, c[0x0][0x648] ;  /* 0x00019200ff1b7b82 */ /* 0x000e620000000800 */
[-C--:B---3--:R-:W-:Y:S02]  /*8050*/  SHF.L.U32 R4, R5, R26.reuse, RZ ;  /* 0x0000001a05047219 */ /* 0x088fe400000006ff */
[-CC-:B------:R-:W-:Y:S02]  /*8060*/  SHF.R.U64 R14, R10, R26.reuse, R3.reuse ;  /* 0x0000001a0a0e7219 */ /* 0x180fe40000001203 */
[----:B------:R-:W-:Y:S02]  /*8070*/  SHF.R.U32.HI R5, RZ, R26, R3 ;  /* 0x0000001aff057219 */ /* 0x000fe40000011603 */
[----:B------:R-:W-:Y:S01]  /*8080*/  LOP3.LUT R25, RZ, R4, RZ, 0x33, !PT ;  /* 0x00000004ff197212 */ /* 0x000fe200078e33ff */
[----:B------:R-:W3:Y:S01]  /*8090*/  LDC R30, c[0x0][0x638] ;  /* 0x00018e00ff1e7b82 */ /* 0x000ee20000000800 */
[----:B------:R-:W-:Y:S01]  /*80a0*/  SHF.L.U32 R26, R7, R26, RZ ;  /* 0x0000001a071a7219 */ /* 0x000fe200000006ff */
[----:B------:R-:W-:-:S06]  /*80b0*/  IMAD.MOV.U32 R4, RZ, RZ, R14 ;  /* 0x000000ffff047224 */ /* 0x000fcc00078e000e */
[----:B------:R-:W0:Y:S01]  /*80c0*/  LDC R31, c[0x0][0x610] ;  /* 0x00018400ff1f7b82 */ /* 0x000e220000000800 */
[----:B----4-:R-:W-:Y:S05]  /*80d0*/  @!P0 BRA `(.L_x_192) ;  /* 0x0000000000288947 */ /* 0x010fea0003800000 */
        /* <DEDUP_REMOVED lines=10> */
.L_x_192:
[----:B------:R-:W-:Y:S01]  /*8180*/  ISETP.NE.AND P0, PT, R2, 0x1, PT ;  /* 0x000000010200780c */ /* 0x000fe20003f05270 */
[----:B0-----:R-:W-:Y:S01]  /*8190*/  VIADD R7, R20, 0xffffffff ;  /* 0xffffffff14077836 */ /* 0x001fe20000000000 */
[----:B-12---:R-:W-:Y:S01]  /*81a0*/  SHF.R.U64 R0, R4, R27, R5 ;  /* 0x0000001b04007219 */ /* 0x006fe20000001205 */
[----:B------:R-:W-:Y:S01]  /*81b0*/  IMAD.MOV R13, RZ, RZ, -R13 ;  /* 0x000000ffff0d7224 */ /* 0x000fe200078e0a0d */
[----:B------:R-:W-:Y:S01]  /*81c0*/  LOP3.LUT R5, R10, R25, RZ, 0xc0, !PT ;  /* 0x000000190a057212 */ /* 0x000fe200078ec0ff */
[----:B------:R-:W-:Y:S01]  /*81d0*/  IMAD.MOV.U32 R4, RZ, RZ, 0x1 ;  /* 0x00000001ff047424 */ /* 0x000fe200078e00ff */
[----:B------:R-:W-:Y:S01]  /*81e0*/  LOP3.LUT R12, R12, R7, RZ, 0xc0, !PT ;  /* 0x000000070c0c7212 */ /* 0x000fe200078ec0ff */
[----:B------:R-:W-:Y:S02]  /*81f0*/  IMAD.MOV R3, RZ, RZ, -R0 ;  /* 0x000000ffff037224 */ /* 0x000fe400078e0a00 */
[----:B------:R-:W-:Y:S02]  /*8200*/  IMAD R0, R26, R0, R5 ;  /* 0x000000001a007224 */ /* 0x000fe400078e0205 */
[----:B---3--:R-:W-:-:S02]  /*8210*/  IMAD R3, R3, R30, R14 ;  /* 0x0000001e03037224 */ /* 0x008fc400078e020e */
[----:B------:R-:W-:Y:S02]  /*8220*/  @P0 IMAD R21, R15, R13, R24 ;  /* 0x0000000d0f150224 */ /* 0x000fe400078e0218 */
[----:B------:R-:W-:Y:S01]  /*8230*/  IMAD R5, R3, R20, R12 ;  /* 0x0000001403057224 */ /* 0x000fe200078e020c */
[----:B------:R-:W-:Y:S01]  /*8240*/  PRMT R3, R4, 0x7610, R3 ;  /* 0x0000761004037816 */ /* 0x000fe20000000003 */
[----:B------:R-:W-:-:S05]  /*8250*/  IMAD R0, R0, R31, R21 ;  /* 0x0000001f00007224 */ /* 0x000fca00078e0215 */
[----:B------:R-:W-:Y:S02]  /*8260*/  SEL R108, R5, R0, !P0 ;  /* 0x00000000056c7207 */ /* 0x000fe40004000000 */
[----:B------:R-:W-:-:S07]  /*8270*/  SEL R0, R0, R5, !P0 ;  /* 0x0000000500007207 */ /* 0x000fce0004000000 */
.L_x_190:
[----:B------:R-:W-:Y:S01]  /*8280*/  LOP3.LUT P0, RZ, R3, 0xff, RZ, 0xc0, !PT ;  /* 0x000000ff03ff7812 */ /* 0x000fe2000780c0ff */
[----:B------:R-:W-:-:S12]  /*8290*/  IMAD.MOV.U32 R107, RZ, RZ, R0 ;  /* 0x000000ffff6b7224 */ /* 0x000fd800078e0000 */
[----:B------:R-:W-:Y:S05]  /*82a0*/  @P0 BRA `(.L_x_193) ;  /* 0xffffff90000c0947 */ /* 0x000fea000383ffff */
[----:B------:R-:W-:Y:S05]  /*82b0*/  EXIT ;  /* 0x000000000000794d */ /* 0x000fea0003800000 */
.L_x_8:
[----:B0-----:R-:W-:Y:S01]  /*82c0*/  ULDC.64 UR4, c[0x0][0x650] ;  /* 0x0001940000047ab9 */ /* 0x001fe20000000a00 */
        /* <DEDUP_REMOVED lines=25> */
.L_x_195:
[----:B------:R-:W0:Y:S01]  /*8460*/  LDC.64 R28, c[0x0][0x640] ;  /* 0x00019000ff1c7b82 */ /* 0x000e220000000a00 */
[-CC-:B------:R-:W-:Y:S01]  /*8470*/  SHF.R.U64 R22, R12, R6.reuse, R13.reuse ;  /* 0x000000060c167219 */ /* 0x180fe2000000120d */
[----:B------:R-:W-:Y:S01]  /*8480*/  IMAD.MOV.U32 R30, RZ, RZ, 0x1 ;  /* 0x00000001ff1e7424 */ /* 0x000fe200078e00ff */
[----:B------:R-:W-:Y:S02]  /*8490*/  SHF.R.U32.HI R6, RZ, R6, R13 ;  /* 0x00000006ff067219 */ /* 0x000fe4000001160d */
        /* <DEDUP_REMOVED lines=8> */
[----:B------:R-:W-:Y:S01]  /*8520*/  IMAD.IADD R9, R9, 0x1, R11 ;  /* 0x0000000109097824 */ /* 0x000fe200078e020b */
[----:B0-----:R-:W-:-:S04]  /*8530*/  ISETP.NE.U32.AND P0, PT, R28, RZ, PT ;  /* 0x000000ff1c00720c */ /* 0x001fc80003f05070 */
[----:B------:R-:W-:Y:S02]  /*8540*/  ISETP.NE.AND.EX P0, PT, R29, RZ, PT, P0 ;  /* 0x000000ff1d00720c */ /* 0x000fe40003f05300 */
[----:B------:R-:W0:Y:S01]  /*8550*/  LDC R20, c[0x0][0x600] ;  /* 0x00018000ff147b82 */ /* 0x000e220000000800 */
[-CC-:B-1----:R-:W-:Y:S01]  /*8560*/  SHF.R.U64 R14, R8, R10.reuse, R9.reuse ;  /* 0x0000000a080e7219 */ /* 0x182fe20000001209 */
[----:B------:R-:W-:Y:S01]  /*8570*/  IMAD.MOV.U32 R8, RZ, RZ, -0x1 ;  /* 0xffffffffff087424 */ /* 0x000fe200078e00ff */
[----:B------:R-:W-:-:S05]  /*8580*/  SHF.R.U32.HI R9, RZ, R10, R9 ;  /* 0x0000000aff097219 */ /* 0x000fca0000011609 */
[----:B------:R-:W1:Y:S01]  /*8590*/  LDC R24, c[0x0][0x648] ;  /* 0x00019200ff187b82 */ /* 0x000e620000000800 */
[-CC-:B--2---:R-:W-:Y:S02]  /*85a0*/  SHF.R.U64 R23, R14, R12.reuse, R9.reuse ;  /* 0x0000000c0e177219 */ /* 0x184fe40000001209 */
[----:B------:R-:W-:-:S05]  /*85b0*/  SHF.R.U32.HI R6, RZ, R12, R9 ;  /* 0x0000000cff067219 */ /* 0x000fca0000011609 */
[----:B------:R-:W2:Y:S01]  /*85c0*/  LDC R26, c[0x0][0x638] ;  /* 0x00018e00ff1a7b82 */ /* 0x000ea20000000800 */
[-C--:B---3--:R-:W-:Y:S02]  /*85d0*/  SHF.L.U32 R8, R8, R27.reuse, RZ ;  /* 0x0000001b08087219 */ /* 0x088fe400000006ff */
[-CC-:B------:R-:W-:Y:S02]  /*85e0*/  SHF.R.U64 R25, R23, R27.reuse, R6.reuse ;  /* 0x0000001b17197219 */ /* 0x180fe40000001206 */
[----:B------:R-:W-:Y:S02]  /*85f0*/  LOP3.LUT R32, RZ, R8, RZ, 0x33, !PT ;  /* 0x00000008ff207212 */ /* 0x000fe400078e33ff */
[----:B------:R-:W-:Y:S01]  /*8600*/  SHF.R.U32.HI R9, RZ, R27, R6 ;  /* 0x0000001bff097219 */ /* 0x000fe20000011606 */
[----:B------:R-:W3:Y:S01]  /*8610*/  LDC R31, c[0x0][0x610] ;  /* 0x00018400ff1f7b82 */ /* 0x000ee20000000800 */
[----:B------:R-:W-:Y:S01]  /*8620*/  IMAD.MOV.U32 R8, RZ, RZ, R25 ;  /* 0x000000ffff087224 */ /* 0x000fe200078e0019 */
[----:B------:R-:W-:Y:S06]  /*8630*/  @!P0 BRA `(.L_x_196) ;  /* 0x0000000000288947 */ /* 0x000fec0003800000 */
        /* <DEDUP_REMOVED lines=10> */
.L_x_196:
[----:B------:R-:W-:Y:S02]  /*86e0*/  ISETP.NE.AND P0, PT, R2, 0x1, PT ;  /* 0x000000010200780c */ /* 0x000fe40003f05270 */
[----:B-1----:R-:W-:Y:S01]  /*86f0*/  SHF.R.U64 R6, R8, R24, R9 ;  /* 0x0000001808067219 */ /* 0x002fe20000001209 */
[----:B0-----:R-:W-:Y:S01]  /*8700*/  VIADD R9, R20, 0xffffffff ;  /* 0xffffffff14097836 */ /* 0x001fe20000000000 */
[----:B------:R-:W-:Y:S02]  /*8710*/  SHF.L.U32 R30, R30, R27, RZ ;  /* 0x0000001b1e1e7219 */ /* 0x000fe400000006ff */
[----:B------:R-:W-:Y:S01]  /*8720*/  LOP3.LUT R5, R23, R32, RZ, 0xc0, !PT ;  /* 0x0000002017057212 */ /* 0x000fe200078ec0ff */
[----:B------:R-:W-:-:S04]  /*8730*/  IMAD.MOV R8, RZ, RZ, -R6 ;  /* 0x000000ffff087224 */ /* 0x000fc800078e0a06 */
[----:B------:R-:W-:Y:S01]  /*8740*/  IMAD R6, R30, R6, R5 ;  /* 0x000000061e067224 */ /* 0x000fe200078e0205 */
[----:B------:R-:W-:Y:S01]  /*8750*/  LOP3.LUT R5, R14, R9, RZ, 0xc0, !PT ;  /* 0x000000090e057212 */ /* 0x000fe200078ec0ff */
[----:B------:R-:W-:Y:S02]  /*8760*/  @P0 IMAD R3, R7, R21, R4 ;  /* 0x0000001507030224 */ /* 0x000fe400078e0204 */
[----:B--2---:R-:W-:Y:S02]  /*8770*/  IMAD R4, R8, R26, R25 ;  /* 0x0000001a08047224 */ /* 0x004fe400078e0219 */
[----:B---3--:R-:W-:Y:S02]  /*8780*/  IMAD R3, R6, R31, R3 ;  /* 0x0000001f06037224 */ /* 0x008fe400078e0203 */
[----:B------:R-:W-:Y:S02]  /*8790*/  IMAD R4, R4, R20, R5 ;  /* 0x0000001404047224 */ /* 0x000fe400078e0205 */
[----:B------:R-:W-:-:S02]  /*87a0*/  IMAD.MOV.U32 R8, RZ, RZ, 0x1 ;  /* 0x00000001ff087424 */ /* 0x000fc400078e00ff */
[----:B------:R-:W-:Y:S01]  /*87b0*/  IMAD.MOV.U32 R6, RZ, RZ, R22 ;  /* 0x000000ffff067224 */ /* 0x000fe200078e0016 */
[----:B------:R-:W-:Y:S02]  /*87c0*/  SEL R20, R4, R3, !P0 ;  /* 0x0000000304147207 */ /* 0x000fe40004000000 */
[----:B------:R-:W-:-:S07]  /*87d0*/  SEL R13, R3, R4, !P0 ;  /* 0x00000004030d7207 */ /* 0x000fce0004000000 */
.L_x_194:
[----:B------:R-:W-:-:S08]  /*87e0*/  NOP ;  /* 0x0000000000007918 */ /* 0x000fd00000000000 */
[----:B------:R-:W0:-:S00]  /*87f0*/  USETMAXREG.DEALLOC.CTAPOOL 0x28 ;  /* 0x00000028000079c8 */ /* 0x000e0000080e0500 */
[----:B0-----:R-:W-:-:S13]  /*8800*/  ISETP.NE.AND P0, PT, R0, RZ, PT ;  /* 0x000000ff0000720c */ /* 0x001fda0003f05270 */
[----:B------:R-:W-:Y:S05]  /*8810*/  @P0 EXIT ;  /* 0x000000000000094d */ /* 0x000fea0003800000 */
[----:B------:R-:W-:Y:S01]  /*8820*/  LOP3.LUT P0, RZ, R8, 0xff, RZ, 0xc0, !PT ;  /* 0x000000ff08ff7812 */ /* 0x000fe2000780c0ff */
[----:B------:R-:W-:Y:S02]  /*8830*/  IMAD.MOV.U32 R0, RZ, RZ, 0x1 ;  /* 0x00000001ff007424 */ /* 0x000fe400078e00ff */
[----:B------:R-:W-:-:S10]  /*8840*/  IMAD.MOV.U32 R3, RZ, RZ, RZ ;  /* 0x000000ffff037224 */ /* 0x000fd400078e00ff */
[----:B------:R-:W-:Y:S05]  /*8850*/  @!P0 BRA `(.L_x_197) ;  /* 0x0000000c003c8947 */ /* 0x000fea0003800000 */
[----:B------:R-:W0:Y:S01]  /*8860*/  LDC R0, c[0x0][0x28c] ;  /* 0x0000a300ff007b82 */ /* 0x000e220000000800 */
[----:B------:R-:W1:Y:S01]  /*8870*/  S2R R9, SR_CgaCtaId ;  /* 0x0000000000097919 */ /* 0x000e620000008800 */
[----:B------:R-:W-:Y:S01]  /*8880*/  ULDC UR5, c[0x0][0x600] ;  /* 0x0001800000057ab9 */ /* 0x000fe20000000800 */
[----:B------:R-:W-:Y:S01]  /*8890*/  ULDC UR4, c[0x0][0xc] ;  /* 0x0000030000047ab9 */ /* 0x000fe20000000800 */
[----:B------:R-:W-:Y:S01]  /*88a0*/  UIADD3 UR16, UR5, -0x1, URZ ;  /* 0xffffffff05107890 */ /* 0x000fe2000fffe03f */
[----:B------:R-:W-:Y:S01]  /*88b0*/  BSSY B0, `(.L_x_197) ;  /* 0x00000c9000007945 */ /* 0x000fe20003800000 */
[----:B------:R-:W-:Y:S01]  /*88c0*/  ULDC UR6, c[0x0][0x658] ;  /* 0x0001960000067ab9 */ /* 0x000fe20000000800 */
[----:B------:R-:W-:Y:S01]  /*88d0*/  ULDC UR5, c[0x0][0x10] ;  /* 0x0000040000057ab9 */ /* 0x000fe20000000800 */
[----:B------:R-:W-:Y:S01]  /*88e0*/  UMOV UR7, 0xffffffff ;  /* 0xffffffff00077882 */ /* 0x000fe20000000000 */
[----:B------:R-:W-:Y:S01]  /*88f0*/  UMOV UR8, 0x1 ;  /* 0x0000000100087882 */ /* 0x000fe20000000000 */
[----:B------:R-:W-:Y:S01]  /*8900*/  UIMAD.WIDE.U32 UR4, UR4, UR5, URZ ;  /* 0x00000005040472a5 */ /* 0x000fe2000f8e003f */
[----:B------:R-:W-:Y:S01]  /*8910*/  IMAD.MOV.U32 R11, RZ, RZ, 0x1 ;  /* 0x00000001ff0b7424 */ /* 0x000fe200078e00ff */
[----:B------:R-:W-:Y:S01]  /*8920*/  USHF.L.U32 UR7, UR7, UR6, URZ ;  /* 0x0000000607077299 */ /* 0x000fe2000800063f */
[----:B------:R-:W-:Y:S01]  /*8930*/  LOP3.LUT R8, R19, 0x2, RZ, 0xfc, !PT ;  /* 0x0000000213087812 */ /* 0x000fe200078efcff */
[----:B------:R-:W-:-:S02]  /*8940*/  USHF.L.U32 UR18, UR8, UR6, URZ ;  /* 0x0000000608127299 */ /* 0x000fc4000800063f */
[----:B------:R-:W-:Y:S01]  /*8950*/  ULOP3.LUT UR17, URZ, UR7, URZ, 0x33, !UPT ;  /* 0x000000073f117292 */ /* 0x000fe2000f8e333f */
[----:B------:R-:W-:Y:S01]  /*8960*/  ULDC UR6, c[0x0][0x14] ;  /* 0x0000050000067ab9 */ /* 0x000fe20000000800 */
[----:B------:R-:W-:Y:S01]  /*8970*/  ULDC.64 UR22, c[0x0][0x198] ;  /* 0x0000660000167ab9 */ /* 0x000fe20000000a00 */
[----:B------:R-:W-:Y:S02]  /*8980*/  UIMAD.WIDE.U32 UR20, UR4, UR6, URZ ;  /* 0x00000006041472a5 */ /* 0x000fe4000f8e003f */
[----:B------:R-:W-:Y:S01]  /*8990*/  UIMAD UR13, UR5, UR6, URZ ;  /* 0x00000006050d72a4 */ /* 0x000fe2000f8e023f */
[----:B0-----:R-:W-:-:S03]  /*89a0*/  VIADD R0, R0, 0x1f ;  /* 0x0000001f00007836 */ /* 0x001fc60000000000 */
[----:B------:R-:W-:Y:S02]  /*89b0*/  UIADD3 UR13, UR21, UR13, URZ ;  /* 0x0000000d150d7290 */ /* 0x000fe4000fffe03f */
[----:B------:R-:W-:-:S04]  /*89c0*/  SHF.R.S32.HI R3, RZ, 0x1f, R0 ;  /* 0x0000001fff037819 */ /* 0x000fc80000011400 */
[----:B------:R-:W-:Y:S01]  /*89d0*/  LEA.HI R3, R3, R0, RZ, 0x5 ;  /* 0x0000000003037211 */ /* 0x000fe200078f28ff */
[----:B------:R-:W-:Y:S01]  /*89e0*/  IMAD.MOV.U32 R0, RZ, RZ, 0x1 ;  /* 0x00000001ff007424 */ /* 0x000fe200078e00ff */
[----:B-1----:R-:W-:Y:S02]  /*89f0*/  LOP3.LUT R9, R9, 0x1, RZ, 0xc0, !PT ;  /* 0x0000000109097812 */ /* 0x002fe400078ec0ff */
[----:B------:R-:W-:Y:S01]  /*8a00*/  SHF.R.S32.HI R10, RZ, 0x5, R3 ;  /* 0x00000005ff0a7819 */ /* 0x000fe20000011403 */
[----:B------:R-:W-:-:S04]  /*8a10*/  IMAD.MOV.U32 R3, RZ, RZ, RZ ;  /* 0x000000ffff037224 */ /* 0x000fc800078e00ff */
[----:B------:R-:W-:-:S07]  /*8a20*/  VIADD R12, R10, 0x1 ;  /* 0x000000010a0c7836 */ /* 0x000fce0000000000 */
.L_x_208:
[----:B------:R-:W-:-:S03]  /*8a30*/  UMOV UR4, 0xffffffff ;  /* 0xffffffff00047882 */ /* 0x000fc60000000000 */
[----:B------:R-:W-:Y:S05]  /*8a40*/  BRA.DIV UR4, `(.L_x_198) ;  /* 0x0000001204847947 */ /* 0x000fea000b800000 */
[----:B------:R-:W-:-:S13]  /*8a50*/  ELECT P6, URZ, PT ;  /* 0x00000000003f782f */ /* 0x000fda00038c0000 */
.L_x_225:
[----:B------:R-:W0:Y:S01]  /*8a60*/  LDC R4, c[0x0][0x28c] ;  /* 0x0000a300ff047b82 */ /* 0x000e220000000800 */
[----:B------:R-:W-:Y:S01]  /*8a70*/  BSSY B1, `(.L_x_199) ;  /* 0x000003a000017945 */ /* 0x000fe20003800000 */
[----:B0-----:R-:W-:-:S13]  /*8a80*/  ISETP.LT.OR P6, PT, R4, 0x1, !P6 ;  /* 0x000000010400780c */ /* 0x001fda00077c1670 */
[----:B------:R-:W-:Y:S05]  /*8a90*/  @P6 BRA `(.L_x_200) ;  /* 0x0000000000dc6947 */ /* 0x000fea0003800000 */
[----:B------:R-:W-:Y:S02]  /*8aa0*/  IMAD R20, R20, 0x2, R9 ;  /* 0x0000000214147824 */ /* 0x000fe400078e0209 */
[----:B------:R-:W-:Y:S02]  /*8ab0*/  IMAD.SHL.U32 R21, R13, 0x100, RZ ;  /* 0x000001000d157824 */ /* 0x000fe400078e00ff */
[----:B------:R-:W-:Y:S02]  /*8ac0*/  IMAD.MOV.U32 R22, RZ, RZ, RZ ;  /* 0x000000ffff167224 */ /* 0x000fe400078e00ff */
[----:B------:R-:W-:Y:S02]  /*8ad0*/  IMAD.MOV.U32 R4, RZ, RZ, R12 ;  /* 0x000000ffff047224 */ /* 0x000fe400078e000c */
[----:B------:R-:W-:Y:S02]  /*8ae0*/  IMAD.MOV.U32 R5, RZ, RZ, R0 ;  /* 0x000000ffff057224 */ /* 0x000fe400078e0000 */
[----:B------:R-:W-:-:S02]  /*8af0*/  IMAD.MOV.U32 R14, RZ, RZ, R3 ;  /* 0x000000ffff0e7224 */ /* 0x000fc400078e0003 */
[----:B------:R-:W-:-:S07]  /*8b00*/  IMAD R15, R20, 0x28, RZ ;  /* 0x00000028140f7824 */ /* 0x000fce00078e02ff */
.L_x_203:
[----:B------:R-:W0:Y:S01]  /*8b10*/  S2R R20, SR_CgaCtaId ;  /* 0x0000000000147919 */ /* 0x000e220000008800 */
[----:B------:R-:W-:Y:S02]  /*8b20*/  MOV R7, 0x400 ;  /* 0x0000040000077802 */ /* 0x000fe40000000f00 */
[----:B------:R-:W-:-:S13]  /*8b30*/  LOP3.LUT P1, RZ, R18, 0x7f, RZ, 0xc0, !PT ;  /* 0x0000007f12ff7812 */ /* 0x000fda000782c0ff */
[----:B------:R-:W1:Y:S01]  /*8b40*/  @!P1 LDC R13, c[0x0][0x500] ;  /* 0x00014000ff0d9b82 */ /* 0x000e620000000800 */
[----:B0-----:R-:W-:Y:S02]  /*8b50*/  LEA R23, R20, R7, 0x18 ;  /* 0x0000000714177211 */ /* 0x001fe400078ec0ff */
[----:B------:R-:W-:-:S03]  /*8b60*/  SHF.L.U32 R7, R5, 0x1f, RZ ;  /* 0x0000001f05077819 */ /* 0x000fc600000006ff */
[----:B------:R-:W-:-:S04]  /*8b70*/  IMAD R20, R14, 0x8, R23 ;  /* 0x000000080e147824 */ /* 0x000fc800078e0217 */
[----:B------:R-:W0:Y:S02]  /*8b80*/  SYNCS.PHASECHK.TRANS64.TRYWAIT P0, [R20+URZ+0x50], R7 ;  /* 0x00005007140075a7 */ /* 0x000e24000800017f */
[----:B01----:R-:W-:Y:S05]  /*8b90*/  @!P0 BRA `(.L_x_201) ;  /* 0x0000001000508947 */ /* 0x003fea0003800000 */
.L_x_226:
[----:B0-----:R-:W-:Y:S01]  /*8ba0*/  PRMT R7, R8, 0x9910, RZ ;  /* 0x0000991008077816 */ /* 0x001fe200000000ff */
[----:B------:R0:W-:Y:S03]  /*8bb0*/  @!P1 SYNCS.ARRIVE.TRANS64 RZ, [R20+URZ], R13 ;  /* 0x0000000d14ff99a7 */ /* 0x0001e6000800003f */
[----:B------:R-:W-:-:S13]  /*8bc0*/  ISETP.NE.AND P0, PT, R7, 0x2, PT ;  /* 0x000000020700780c */ /* 0x000fda0003f05270 */
[----:B0-----:R-:W-:Y:S05]  /*8bd0*/  @P0 BRA `(.L_x_202) ;  /* 0x0000000000040947 */ /* 0x001fea0003800000 */
[----:B------:R-:W-:Y:S01]  /*8be0*/  BPT.TRAP 0x1 ;  /* 0x000000040000795c */ /* 0x000fe20000300000 */
.L_x_202:
[----:B------:R-:W-:Y:S01]  /*8bf0*/  IMAD R7, R14, 0x2, R9 ;  /* 0x000000020e077824 */ /* 0x000fe200078e0209 */
[----:B------:R-:W-:Y:S01]  /*8c00*/  R2UR UR9, R20 ;  /* 0x00000000140972ca */ /* 0x000fe200000e0000 */
[--C-:B------:R-:W-:Y:S01]  /*8c10*/  IMAD R13, R14, 0x4000, R23.reuse ;  /* 0x000040000e0d7824 */ /* 0x100fe200078e0217 */
[----:B------:R-:W-:Y:S01]  /*8c20*/  UIADD3 UR4, UP0, UR22, 0xf0, URZ ;  /* 0x000000f016047890 */ /* 0x000fe2000ff1e03f */
[----:B------:R-:W-:Y:S01]  /*8c30*/  IMAD R7, R7, 0x500, RZ ;  /* 0x0000050007077824 */ /* 0x000fe200078e02ff */
[----:B------:R-:W-:Y:S01]  /*8c40*/  R2UR UR11, R21 ;  /* 0x00000000150b72ca */ /* 0x000fe200000e0000 */
[----:B------:R-:W-:Y:S01]  /*8c50*/  VIADD R4, R4, 0xffffffff ;  /* 0xffffffff04047836 */ /* 0x000fe20000000000 */
[----:B------:R-:W-:Y:S01]  /*8c60*/  R2UR UR5, R13 ;  /* 0x000000000d0572ca */ /* 0x000fe200000e0000 */
[----:B------:R-:W-:Y:S01]  /*8c70*/  IMAD R7, R7, 0x2, R23 ;  /* 0x0000000207077824 */ /* 0x000fe200078e0217 */
[----:B------:R-:W-:Y:S01]  /*8c80*/  R2UR UR10, R22 ;  /* 0x00000000160a72ca */ /* 0x000fe200000e0000 */
[----:B------:R-:W-:Y:S01]  /*8c90*/  UIADD3 UR24, UP1, UR22, 0x1f0, URZ ;  /* 0x000001f016187890 */ /* 0x000fe2000ff3e03f */
[----:B------:R-:W-:Y:S01]  /*8ca0*/  R2UR UR12, R6 ;  /* 0x00000000060c72ca */ /* 0x000fe200000e0000 */
[----:B------:R-:W-:Y:S01]  /*8cb0*/  VIADD R14, R14, 0x1 ;  /* 0x000000010e0e7836 */ /* 0x000fe20000000000 */
[----:B------:R-:W-:Y:S01]  /*8cc0*/  R2UR UR8, R7 ;  /* 0x00000000070872ca */ /* 0x000fe200000e0000 */
[----:B------:R-:W-:Y:S01]  /*8cd0*/  UIADD3.X UR25, URZ, UR23, URZ, UP1, !UPT ;  /* 0x000000173f197290 */ /* 0x000fe20008ffe43f */
[----:B------:R-:W-:Y:S01]  /*8ce0*/  R2UR UR19, R15 ;  /* 0x000000000f1372ca */ /* 0x000fe200000e0000 */
[----:B------:R-:W-:Y:S01]  /*8cf0*/  UMOV UR6, 0x0 ;  /* 0x0000000000067882 */ /* 0x000fe20000000000 */
[----:B------:R-:W-:Y:S01]  /*8d00*/  ISETP.GT.AND P1, PT, R4, 0x1, PT ;  /* 0x000000010400780c */ /* 0x000fe20003f24270 */
[----:B------:R-:W-:Y:S01]  /*8d10*/  UMOV UR7, 0x10000000 ;  /* 0x1000000000077882 */ /* 0x000fe20000000000 */
[----:B------:R-:W-:Y:S01]  /*8d20*/  ISETP.NE.AND P0, PT, R14, 0xa, PT ;  /* 0x0000000a0e00780c */ /* 0x000fe20003f05270 */
[----:B------:R-:W-:Y:S01]  /*8d30*/  UIADD3 UR14, UR5, 0x180, URZ ;  /* 0x00000180050e7890 */ /* 0x000fe2000fffe03f */
[----:B------:R-:W-:Y:S01]  /*8d40*/  VIADD R22, R22, 0x20 ;  /* 0x0000002016167836 */ /* 0x000fe20000000000 */
[----:B------:R-:W-:Y:S01]  /*8d50*/  UIADD3.X UR5, URZ, UR23, URZ, UP0, !UPT ;  /* 0x000000173f057290 */ /* 0x000fe200087fe43f */
[----:B------:R-:W-:Y:S01]  /*8d60*/  SEL R20, RZ, 0x1, P0 ;  /* 0x00000001ff147807 */ /* 0x000fe20000000000 */
[----:B------:R-:W-:Y:S01]  /*8d70*/  UMOV UR26, 0x30000 ;  /* 0x00030000001a7882 */ /* 0x000fe20000000000 */
[----:B------:R-:W-:Y:S01]  /*8d80*/  SEL R14, R14, RZ, P0 ;  /* 0x000000ff0e0e7207 */ /* 0x000fe20000000000 */
[----:B------:R-:W-:Y:S01]  /*8d90*/  UIADD3 UR15, UR8, 0x28180, URZ ;  /* 0x00028180080f7890 */ /* 0x000fe2000fffe03f */
[----:B------:R-:W-:-:S02]  /*8da0*/  LOP3.LUT R5, R5, R20, RZ, 0x3c, !PT ;  /* 0x0000001405057212 */ /* 0x000fc400078e3cff */
[----:B------:R-:W-:Y:S02]  /*8db0*/  UMOV UR8, UR14 ;  /* 0x0000000e00087c82 */ /* 0x000fe40008000000 */
[----:B------:R0:W-:Y:S02]  /*8dc0*/  UTMALDG.3D [UR8], [UR4], desc[UR6] ;  /* 0x00000608040075b4 */ /* 0x0001e40008011000 */
[----:B0-----:R-:W-:Y:S01]  /*8dd0*/  UMOV UR8, UR15 ;  /* 0x0000000f00087c82 */ /* 0x001fe20008000000 */
[----:B------:R-:W-:Y:S02]  /*8de0*/  UMOV UR11, UR19 ;  /* 0x00000013000b7c82 */ /* 0x000fe40008000000 */
[----:B------:R0:W-:Y:S02]  /*8df0*/  UTMALDG.3D.MULTICAST [UR8], [UR24], UR26, desc[UR6] ;  /* 0x00000608180073b4 */ /* 0x0001e4000801181a */
[----:B0-----:R-:W-:Y:S05]  /*8e00*/  @P1 BRA `(.L_x_203) ;  /* 0xfffffffc00401947 */ /* 0x001fea000383ffff */
.L_x_200:
[----:B------:R-:W-:Y:S05]  /*8e10*/  BSYNC B1 ;  /* 0x0000000000017941 */ /* 0x000fea0003800000 */
.L_x_199:
[----:B------:R-:W-:Y:S01]  /*8e20*/  LOP3.LUT P1, RZ, R11, 0xff, RZ, 0xc0, !PT ;  /* 0x000000ff0bff7812 */ /* 0x000fe2000782c0ff */
[C---:B------:R-:W-:Y:S01]  /*8e30*/  IMAD.IADD R6, R10.reuse, 0x1, R3 ;  /* 0x000000010a067824 */ /* 0x040fe200078e0203 */
[----:B------:R-:W-:Y:S01]  /*8e40*/  ULDC.64 UR4, c[0x0][0x650] ;  /* 0x0001940000047ab9 */ /* 0x000fe20000000a00 */
[----:B------:R-:W-:Y:S01]  /*8e50*/  ISETP.GE.U32.AND P2, PT, R10, 0xa, PT ;  /* 0x0000000a0a00780c */ /* 0x000fe20003f46070 */
[----:B------:R-:W-:Y:S01]  /*8e60*/  BSSY B1, `(.L_x_204) ;  /* 0x000006b000017945 */ /* 0x000fe20003800000 */
[----:B------:R-:W-:Y:S01]  /*8e70*/  IMAD.MOV.U32 R13, RZ, RZ, -0x1 ;  /* 0xffffffffff0d7424 */ /* 0x000fe200078e00ff */
[----:B------:R-:W-:Y:S01]  /*8e80*/  ISETP.GT.U32.AND P0, PT, R6, 0x9, PT ;  /* 0x000000090600780c */ /* 0x000fe20003f04070 */
[----:B------:R-:W-:Y:S01]  /*8e90*/  IMAD.MOV.U32 R20, RZ, RZ, -0x1 ;  /* 0xffffffffff147424 */ /* 0x000fe200078e00ff */
[----:B------:R-:W-:Y:S02]  /*8ea0*/  PRMT R11, RZ, 0x7610, R11 ;  /* 0x00007610ff0b7816 */ /* 0x000fe4000000000b */
[----:B------:R-:W-:-:S03]  /*8eb0*/  ISETP.LT.U32.AND P0, PT, R10, 0xa, P0 ;  /* 0x0000000a0a00780c */ /* 0x000fc60000701070 */
[----:B------:R-:W0:Y:S01]  /*8ec0*/  @P1 S2R R5, SR_CgaCtaId ;  /* 0x0000000000051919 */ /* 0x000e220000008800 */
[----:B------:R-:W-:-:S04]  /*8ed0*/  @P1 MOV R4, 0x400 ;  /* 0x0000040000041802 */ /* 0x000fc80000000f00 */
[----:B0-----:R-:W-:Y:S01]  /*8ee0*/  @P1 LEA R3, R5, R4, 0x18 ;  /* 0x0000000405031211 */ /* 0x001fe200078ec0ff */
[----:B------:R-:W-:-:S03]  /*8ef0*/  IMAD.WIDE.U32 R4, R6, -0x33333333, RZ ;  /* 0xcccccccd06047825 */ /* 0x000fc600078e00ff */
[----:B------:R0:W-:Y:S01]  /*8f00*/  @P1 SYNCS.ARRIVE.TRANS64.A1T0 RZ, [R3+URZ+0xb8], RZ ;  /* 0x0000b8ff03ff19a7 */ /* 0x0001e2000810003f */
[----:B------:R-:W-:Y:S02]  /*8f10*/  IADD3 R16, P1, R16, UR20, RZ ;  /* 0x0000001410107c10 */ /* 0x000fe4000ff3e0ff */
[----:B------:R-:W-:Y:S02]  /*8f20*/  SHF.R.U32.HI R5, RZ, 0x3, R5 ;  /* 0x00000003ff057819 */ /* 0x000fe40000011605 */
[----:B------:R-:W-:Y:S02]  /*8f30*/  IADD3.X R17, R17, UR13, RZ, P1, !PT ;  /* 0x0000000d11117c10 */ /* 0x000fe40008ffe4ff */
[----:B------:R-:W-:Y:S02]  /*8f40*/  PRMT R4, RZ, 0x7610, R4 ;  /* 0x00007610ff047816 */ /* 0x000fe40000000004 */
[----:B0-----:R-:W-:Y:S02]  /*8f50*/  SEL R3, RZ, 0x1, !P0 ;  /* 0x00000001ff037807 */ /* 0x001fe40004000000 */
[----:B------:R-:W-:-:S02]  /*8f60*/  ISETP.GE.U32.AND P0, PT, R16, UR4, PT ;  /* 0x0000000410007c0c */ /* 0x000fc4000bf06070 */
[----:B------:R-:W-:Y:S01]  /*8f70*/  LOP3.LUT R0, R0, R3, RZ, 0x3c, !PT ;  /* 0x0000000300007212 */ /* 0x000fe200078e3cff */
[----:B------:R-:W-:Y:S01]  /*8f80*/  IMAD R3, R5, -0xa, R6 ;  /* 0xfffffff605037824 */ /* 0x000fe200078e0206 */
[----:B------:R-:W-:Y:S01]  /*8f90*/  ISETP.GE.U32.AND.EX P0, PT, R17, UR5, PT, P0 ;  /* 0x0000000511007c0c */ /* 0x000fe2000bf06100 */
[----:B------:R-:W-:Y:S01]  /*8fa0*/  IMAD.MOV.U32 R6, RZ, RZ, -0x1 ;  /* 0xffffffffff067424 */ /* 0x000fe200078e00ff */
[----:B------:R-:W-:-:S11]  /*8fb0*/  @P2 LOP3.LUT R0, R0, 0x1, R5, 0x78, !PT ;  /* 0x0000000100002812 */ /* 0x000fd600078e7805 */
[----:B------:R-:W-:Y:S05]  /*8fc0*/  @P0 BRA `(.L_x_205) ;  /* 0x0000000400500947 */ /* 0x000fea0003800000 */
[----:B------:R-:W0:Y:S01]  /*8fd0*/  S2R R15, SR_CTAID.X ;  /* 0x00000000000f7919 */ /* 0x000e220000002500 */
[----:B------:R-:W-:Y:S01]  /*8fe0*/  ULDC.64 UR4, c[0x0][0x628] ;  /* 0x00018a0000047ab9 */ /* 0x000fe20000000a00 */
[----:B------:R-:W1:Y:S01]  /*8ff0*/  LDC R20, c[0x0][0x144] ;  /* 0x00005100ff147b82 */ /* 0x000e620000000800 */
[----:B------:R-:W-:Y:S01]  /*9000*/  ISETP.NE.U32.AND P0, PT, RZ, UR4, PT ;  /* 0x00000004ff007c0c */ /* 0x000fe2000bf05070 */
[----:B------:R-:W2:Y:S01]  /*9010*/  S2R R13, SR_CTAID.Y ;  /* 0x00000000000d7919 */ /* 0x000ea20000002600 */
[----:B------:R-:W-:Y:S01]  /*9020*/  ULDC UR7, c[0x0][0x630] ;  /* 0x00018c0000077ab9 */ /* 0x000fe20000000800 */
[----:B------:R-:W-:Y:S01]  /*9030*/  ULDC UR8, c[0x0][0x150] ;  /* 0x0000540000087ab9 */ /* 0x000fe20000000800 */
[----:B------:R-:W-:Y:S01]  /*9040*/  ISETP.NE.AND.EX P0, PT, RZ, UR5, PT, P0 ;  /* 0x00000005ff007c0c */ /* 0x000fe2000bf05300 */
[----:B------:R-:W-:Y:S02]  /*9050*/  IMAD.MOV.U32 R4, RZ, RZ, R16 ;  /* 0x000000ffff047224 */ /* 0x000fe400078e0010 */
[----:B------:R-:W-:Y:S01]  /*9060*/  IMAD.MOV.U32 R5, RZ, RZ, R17 ;  /* 0x000000ffff057224 */ /* 0x000fe200078e0011 */
[----:B0-----:R-:W-:-:S09]  /*9070*/  I2FP.F32.U32 R22, R15 ;  /* 0x0000000f00167245 */ /* 0x001fd20000201000 */
[----:B------:R-:W-:Y:S05]  /*9080*/  @!P0 BRA `(.L_x_206) ;  /* 0x0000000000288947 */ /* 0x000fea0003800000 */
[----:B------:R-:W-:Y:S02]  /*9090*/  ULDC UR6, c[0x0][0x634] ;  /* 0x00018d0000067ab9 */ /* 0x000fe40000000800 */
[----:B------:R-:W-:-:S05]  /*90a0*/  IADD3 R5, P0, R16, UR6, RZ ;  /* 0x0000000610057c10 */ /* 0x000fca000ff1e0ff */
[----:B------:R-:W-:-:S04]  /*90b0*/  IMAD.X R21, RZ, RZ, R17, P0 ;  /* 0x000000ffff157224 */ /* 0x000fc800000e0611 */
[----:B------:R-:W-:-:S04]  /*90c0*/  IMAD.WIDE.U32 R6, R21, UR4, RZ ;  /* 0x0000000415067c25 */ /* 0x000fc8000f8e00ff */
[----:B------:R-:W-:-:S04]  /*90d0*/  IMAD.WIDE.U32 R6, P0, R5, UR5, R6 ;  /* 0x0000000505067c25 */ /* 0x000fc8000f800006 */
[----:B------:R-:W-:-:S04]  /*90e0*/  IMAD.WIDE.U32 R4, R5, UR4, RZ ;  /* 0x0000000405047c25 */ /* 0x000fc8000f8e00ff */
[----:B------:R-:W-:Y:S01]  /*90f0*/  IMAD.MOV.U32 R4, RZ, RZ, R7 ;  /* 0x000000ffff047224 */ /* 0x000fe200078e0007 */
[----:B------:R-:W-:Y:S01]  /*9100*/  IADD3 RZ, P1, R5, R6, RZ ;  /* 0x0000000605ff7210 */ /* 0x000fe20007f3e0ff */
[----:B------:R-:W-:-:S04]  /*9110*/  IMAD.X R5, RZ, RZ, RZ, P0 ;  /* 0x000000ffff057224 */ /* 0x000fc800000e06ff */
[----:B------:R-:W-:-:S08]  /*9120*/  IMAD.WIDE.U32.X R4, R21, UR5, R4, P1 ;  /* 0x0000000515047c25 */ /* 0x000fd000088e0404 */
.L_x_206:
[----:B------:R-:W-:Y:S01]  /*9130*/  FMUL R22, R22, UR8 ;  /* 0x0000000816167c20 */ /* 0x000fe20008400000 */
[--C-:B------:R-:W-:Y:S01]  /*9140*/  SHF.R.U64 R14, R4, UR7, R5.reuse ;  /* 0x00000007040e7c19 */ /* 0x100fe20008001205 */
[----:B------:R-:W-:Y:S01]  /*9150*/  ULDC.64 UR4, c[0x0][0x620] ;  /* 0x0001880000047ab9 */ /* 0x000fe20000000a00 */
[----:B------:R-:W-:Y:S01]  /*9160*/  SHF.R.U32.HI R4, RZ, UR7, R5 ;  /* 0x00000007ff047c19 */ /* 0x000fe20008011605 */
[----:B------:R-:W-:Y:S01]  /*9170*/  ULDC.64 UR6, c[0x0][0x640] ;  /* 0x0001900000067ab9 */ /* 0x000fe20000000a00 */
[----:B------:R-:W-:Y:S01]  /*9180*/  IADD3 R5, P0, RZ, -R14, RZ ;  /* 0x8000000eff057210 */ /* 0x000fe20007f1e0ff */
[----:B------:R-:W0:Y:S04]  /*9190*/  F2I.U32.TRUNC.NTZ R22, R22 ;  /* 0x0000001600167305 */ /* 0x000e28000020f000 */
[----:B------:R-:W-:Y:S01]  /*91a0*/  IMAD.X R4, RZ, RZ, ~R4, P0 ;  /* 0x000000ffff047224 */ /* 0x000fe200000e0e04 */
[----:B------:R-:W-:-:S03]  /*91b0*/  ISETP.NE.U32.AND P0, PT, RZ, UR6, PT ;  /* 0x00000006ff007c0c */ /* 0x000fc6000bf05070 */
[----:B------:R-:W-:Y:S01]  /*91c0*/  IMAD R4, R4, UR4, RZ ;  /* 0x0000000404047c24 */ /* 0x000fe2000f8e02ff */
[----:B------:R-:W-:-:S03]  /*91d0*/  ISETP.NE.AND.EX P0, PT, RZ, UR7, PT, P0 ;  /* 0x00000007ff007c0c */ /* 0x000fc6000bf05300 */
[C---:B------:R-:W-:Y:S01]  /*91e0*/  IMAD R7, R5.reuse, UR5, R4 ;  /* 0x0000000505077c24 */ /* 0x040fe2000f8e0204 */
[----:B------:R-:W-:Y:S01]  /*91f0*/  ULDC UR5, c[0x0][0x154] ;  /* 0x0000550000057ab9 */ /* 0x000fe20000000800 */
[----:B------:R-:W-:Y:S01]  /*9200*/  IMAD.WIDE.U32 R4, R5, UR4, R16 ;  /* 0x0000000405047c25 */ /* 0x000fe2000f8e0010 */
[----:B------:R-:W-:-:S03]  /*9210*/  ULDC UR4, c[0x0][0x618] ;  /* 0x0001860000047ab9 */ /* 0x000fc60000000800 */
[----:B0-----:R-:W-:Y:S02]  /*9220*/  IMAD.MOV R6, RZ, RZ, -R22 ;  /* 0x000000ffff067224 */ /* 0x001fe400078e0a16 */
[----:B------:R-:W-:Y:S02]  /*9230*/  IMAD.IADD R5, R5, 0x1, R7 ;  /* 0x0000000105057824 */ /* 0x000fe400078e0207 */
[----:B-1----:R-:W-:Y:S01]  /*9240*/  IMAD R15, R20, R6, R15 ;  /* 0x00000006140f7224 */ /* 0x002fe200078e020f */
[----:B--2---:R-:W-:Y:S01]  /*9250*/  I2FP.F32.U32 R6, R13 ;  /* 0x0000000d00067245 */ /* 0x004fe20000201000 */
[----:B------:R-:W0:Y:S01]  /*9260*/  LDC R20, c[0x0][0x148] ;  /* 0x00005200ff147b82 */ /* 0x000e220000000800 */
[--C-:B------:R-:W-:Y:S02]  /*9270*/  SHF.R.U64 R21, R4, UR4, R5.reuse ;  /* 0x0000000404157c19 */ /* 0x100fe40008001205 */
[----:B------:R-:W-:Y:S01]  /*9280*/  SHF.R.U32.HI R4, RZ, UR4, R5 ;  /* 0x00000004ff047c19 */ /* 0x000fe20008011605 */
[----:B------:R-:W-:Y:S01]  /*9290*/  FMUL R6, R6, UR5 ;  /* 0x0000000506067c20 */ /* 0x000fe20008400000 */
[----:B------:R-:W-:-:S02]  /*92a0*/  ULDC UR4, c[0x0][0x608] ;  /* 0x0001820000047ab9 */ /* 0x000fc40000000800 */
[--C-:B------:R-:W-:Y:S01]  /*92b0*/  SHF.R.U64 R23, R21, UR4, R4.reuse ;  /* 0x0000000415177c19 */ /* 0x100fe20008001204 */
[----:B------:R1:W2:Y:S01]  /*92c0*/  F2I.U32.TRUNC.NTZ R24, R6 ;  /* 0x0000000600187305 */ /* 0x0002a2000020f000 */
[----:B------:R-:W-:Y:S01]  /*92d0*/  SHF.R.U32.HI R4, RZ, UR4, R4 ;  /* 0x00000004ff047c19 */ /* 0x000fe20008011604 */
[----:B------:R-:W-:-:S03]  /*92e0*/  ULDC UR4, c[0x0][0x658] ;  /* 0x0001960000047ab9 */ /* 0x000fc60000000800 */
[--C-:B------:R-:W-:Y:S02]  /*92f0*/  SHF.R.U64 R22, R23, UR4, R4.reuse ;  /* 0x0000000417167c19 */ /* 0x100fe40008001204 */
[----:B------:R-:W-:-:S03]  /*9300*/  SHF.R.U32.HI R25, RZ, UR4, R4 ;  /* 0x00000004ff197c19 */ /* 0x000fc60008011604 */
[----:B------:R-:W-:Y:S02]  /*9310*/  IMAD.MOV.U32 R4, RZ, RZ, R22 ;  /* 0x000000ffff047224 */ /* 0x000fe400078e0016 */
[----:B------:R-:W-:Y:S01]  /*9320*/  IMAD.MOV.U32 R5, RZ, RZ, R25 ;  /* 0x000000ffff057224 */ /* 0x000fe200078e0019 */
[----:B-1----:R-:W-:Y:S06]  /*9330*/  @!P0 BRA `(.L_x_207) ;  /* 0x0000000000288947 */ /* 0x002fec0003800000 */
        /* <DEDUP_REMOVED lines=10> */
.L_x_207:
[----:B------:R-:W-:Y:S01]  /*93e0*/  ISETP.NE.AND P0, PT, R2, 0x1, PT ;  /* 0x000000010200780c */ /* 0x000fe20003f05270 */
[----:B------:R-:W-:Y:S01]  /*93f0*/  ULDC UR4, c[0x0][0x648] ;  /* 0x0001920000047ab9 */ /* 0x000fe20000000800 */
[----:B------:R-:W-:Y:S01]  /*9400*/  LOP3.LUT R23, R23, UR17, RZ, 0xc0, !PT ;  /* 0x0000001117177c12 */ /* 0x000fe2000f8ec0ff */
[----:B--2---:R-:W-:Y:S01]  /*9410*/  IMAD.MOV R24, RZ, RZ, -R24 ;  /* 0x000000ffff187224 */ /* 0x004fe200078e0a18 */
[----:B------:R-:W-:Y:S01]  /*9420*/  SHF.R.U64 R4, R4, UR4, R5 ;  /* 0x0000000404047c19 */ /* 0x000fe20008001205 */
[----:B------:R-:W-:Y:S01]  /*9430*/  ULDC UR4, c[0x0][0x638] ;  /* 0x00018e0000047ab9 */ /* 0x000fe20000000800 */
[----:B------:R-:W-:Y:S01]  /*9440*/  LOP3.LUT R21, R21, UR16, RZ, 0xc0, !PT ;  /* 0x0000001015157c12 */ /* 0x000fe2000f8ec0ff */
[----:B------:R-:W-:Y:S01]  /*9450*/  ULDC UR5, c[0x0][0x610] ;  /* 0x0001840000057ab9 */ /* 0x000fe20000000800 */
[----:B------:R-:W-:Y:S02]  /*9460*/  IMAD.MOV.U32 R6, RZ, RZ, R14 ;  /* 0x000000ffff067224 */ /* 0x000fe400078e000e */
[----:B------:R-:W-:-:S02]  /*9470*/  IMAD.MOV R5, RZ, RZ, -R4 ;  /* 0x000000ffff057224 */ /* 0x000fc400078e0a04 */
[----:B------:R-:W-:Y:S02]  /*9480*/  IMAD R4, R4, UR18, R23 ;  /* 0x0000001204047c24 */ /* 0x000fe4000f8e0217 */
[----:B0-----:R-:W-:Y:S02]  /*9490*/  @P0 IMAD R15, R20, R24, R13 ;  /* 0x00000018140f0224 */ /* 0x001fe400078e020d */
[----:B------:R-:W-:Y:S01]  /*94a0*/  IMAD R22, R5, UR4, R22 ;  /* 0x0000000405167c24 */ /* 0x000fe2000f8e0216 */
[----:B------:R-:W-:Y:S01]  /*94b0*/  ULDC UR4, c[0x0][0x600] ;  /* 0x0001800000047ab9 */ /* 0x000fe20000000800 */
[----:B------:R-:W-:Y:S02]  /*94c0*/  IMAD R15, R4, UR5, R15 ;  /* 0x00000005040f7c24 */ /* 0x000fe4000f8e020f */
[----:B------:R-:W-:Y:S02]  /*94d0*/  IMAD R22, R22, UR4, R21 ;  /* 0x0000000416167c24 */ /* 0x000fe4000f8e0215 */
[----:B------:R-:W-:-:S03]  /*94e0*/  IMAD.MOV.U32 R4, RZ, RZ, 0x1 ;  /* 0x00000001ff047424 */ /* 0x000fc600078e00ff */
[----:B------:R-:W-:Y:S02]  /*94f0*/  SEL R20, R22, R15, !P0 ;  /* 0x0000000f16147207 */ /* 0x000fe40004000000 */
[----:B------:R-:W-:-:S07]  /*9500*/  SEL R13, R15, R22, !P0 ;  /* 0x000000160f0d7207 */ /* 0x000fce0004000000 */
.L_x_205:
[----:B------:R-:W-:Y:S05]  /*9510*/  BSYNC B1 ;  /* 0x0000000000017941 */ /* 0x000fea0003800000 */
.L_x_204:
[----:B------:R-:W-:-:S13]  /*9520*/  LOP3.LUT P0, RZ, R4, 0xff, RZ, 0xc0, !PT ;  /* 0x000000ff04ff7812 */ /* 0x000fda000780c0ff */
[----:B------:R-:W-:Y:S05]  /*9530*/  @P0 BRA `(.L_x_208) ;  /* 0xfffffff4003c0947 */ /* 0x000fea000383ffff */
[----:B------:R-:W-:Y:S05]  /*9540*/  BSYNC B0 ;  /* 0x0000000000007941 */ /* 0x000fea0003800000 */
.L_x_197:
[----:B------:R-:W-:-:S03]  /*9550*/  UMOV UR4, 0xffffffff ;  /* 0xffffffff00047882 */ /* 0x000fc60000000000 */
[----:B------:R-:W-:Y:S05]  /*9560*/  BRA.DIV UR4, `(.L_x_209) ;  /* 0x0000000604f07947 */ /* 0x000fea000b800000 */
[----:B------:R-:W-:-:S13]  /*9570*/  ELECT P6, URZ, PT ;  /* 0x00000000003f782f */ /* 0x000fda00038c0000 */
.L_x_229:
[----:B------:R-:W-:Y:S04]  /*9580*/  BSSY B0, `(.L_x_210) ;  /* 0x0000061000007945 */ /* 0x000fe80003800000 */
[----:B------:R-:W-:Y:S05]  /*9590*/  @!P6 BRA `(.L_x_211) ;  /* 0x00000004007ce947 */ /* 0x000fea0003800000 */
[----:B------:R-:W-:-:S04]  /*95a0*/  LOP3.LUT R19, R19, 0x2, RZ, 0xfc, !PT ;  /* 0x0000000213137812 */ /* 0x000fc800078efcff */
[----:B------:R-:W-:-:S13]  /*95b0*/  ISETP.NE.AND P0, PT, R19, 0x3, PT ;  /* 0x000000031300780c */ /* 0x000fda0003f05270 */
[----:B------:R-:W-:Y:S05]  /*95c0*/  @!P0 BRA `(.L_x_212) ;  /* 0x0000000000048947 */ /* 0x000fea0003800000 */
[----:B------:R-:W-:Y:S01]  /*95d0*/  BPT.TRAP 0x1 ;  /* 0x000000040000795c */ /* 0x000fe20000300000 */
.L_x_212:
[----:B------:R-:W0:Y:S01]  /*95e0*/  S2R R5, SR_CgaCtaId ;  /* 0x0000000000057919 */ /* 0x000e220000008800 */
[----:B------:R-:W-:Y:S02]  /*95f0*/  MOV R2, 0x400 ;  /* 0x0000040000027802 */ /* 0x000fe40000000f00 */
[----:B------:R-:W-:Y:S02]  /*9600*/  SHF.L.U32 R4, R0, 0x1f, RZ ;  /* 0x0000001f00047819 */ /* 0x000fe400000006ff */
[----:B0-----:R-:W-:-:S05]  /*9610*/  LEA R2, R5, R2, 0x18 ;  /* 0x0000000205027211 */ /* 0x001fca00078ec0ff */
[----:B------:R-:W-:-:S04]  /*9620*/  VIADD R2, R2, 0x50 ;  /* 0x0000005002027836 */ /* 0x000fc80000000000 */
[C---:B------:R-:W-:Y:S02]  /*9630*/  IMAD R7, R3.reuse, 0x8, R2 ;  /* 0x0000000803077824 */ /* 0x040fe400078e0202 */
[----:B------:R-:W-:Y:S02]  /*9640*/  VIADD R3, R3, 0x1 ;  /* 0x0000000103037836 */ /* 0x000fe40000000000 */
[----:B------:R-:W0:Y:S03]  /*9650*/  SYNCS.PHASECHK.TRANS64.TRYWAIT P0, [R7+URZ], R4 ;  /* 0x00000004070075a7 */ /* 0x000e26000800017f */
[----:B------:R-:W-:-:S04]  /*9660*/  ISETP.NE.AND P1, PT, R3, 0xa, PT ;  /* 0x0000000a0300780c */ /* 0x000fc80003f25270 */
[----:B------:R-:W-:Y:S02]  /*9670*/  SEL R5, RZ, 0x1, P1 ;  /* 0x00000001ff057807 */ /* 0x000fe40000800000 */
[----:B------:R-:W-:Y:S02]  /*9680*/  SEL R3, R3, RZ, P1 ;  /* 0x000000ff03037207 */ /* 0x000fe40000800000 */
[----:B------:R-:W-:-:S03]  /*9690*/  LOP3.LUT R6, R0, R5, RZ, 0x3c, !PT ;  /* 0x0000000500067212 */ /* 0x000fc600078e3cff */
[----:B------:R-:W-:Y:S01]  /*96a0*/  IMAD R8, R3, 0x8, R2 ;  /* 0x0000000803087824 */ /* 0x000fe200078e0202 */
[----:B------:R-:W-:Y:S01]  /*96b0*/  SHF.L.U32 R5, R6, 0x1f, RZ ;  /* 0x0000001f06057819 */ /* 0x000fe200000006ff */
[----:B0-----:R-:W-:Y:S06]  /*96c0*/  @!P0 BRA `(.L_x_213) ;  /* 0x0000000400b88947 */ /* 0x001fec0003800000 */
.L_x_230:
[----:B------:R-:W1:Y:S01]  /*96d0*/  SYNCS.PHASECHK.TRANS64.TRYWAIT P0, [R8+URZ], R5 ;  /* 0x00000005080075a7 */ /* 0x000e62000800017f */
[----:B------:R-:W-:-:S05]  /*96e0*/  VIADD R0, R3, 0x1 ;  /* 0x0000000103007836 */ /* 0x000fca0000000000 */
[----:B------:R-:W-:-:S04]  /*96f0*/  ISETP.NE.AND P1, PT, R0, 0xa, PT ;  /* 0x0000000a0000780c */ /* 0x000fc80003f25270 */
[----:B------:R-:W-:Y:S02]  /*9700*/  SEL R3, RZ, 0x1, P1 ;  /* 0x00000001ff037807 */ /* 0x000fe40000800000 */
[----:B0-----:R-:W-:Y:S02]  /*9710*/  SEL R7, R0, RZ, P1 ;  /* 0x000000ff00077207 */ /* 0x001fe40000800000 */
[----:B------:R-:W-:-:S03]  /*9720*/  LOP3.LUT R6, R6, R3, RZ, 0x3c, !PT ;  /* 0x0000000306067212 */ /* 0x000fc600078e3cff */
[----:B------:R-:W-:Y:S01]  /*9730*/  IMAD R9, R7, 0x8, R2 ;  /* 0x0000000807097824 */ /* 0x000fe200078e0202 */
[----:B------:R-:W-:Y:S01]  /*9740*/  SHF.L.U32 R4, R6, 0x1f, RZ ;  /* 0x0000001f06047819 */ /* 0x000fe200000006ff */
[----:B-1----:R-:W-:Y:S06]  /*9750*/  @!P0 BRA `(.L_x_214) ;  /* 0x0000000400a88947 */ /* 0x002fec0003800000 */
.L_x_231:
[----:B------:R-:W1:Y:S01]  /*9760*/  SYNCS.PHASECHK.TRANS64.TRYWAIT P0, [R9+URZ], R4 ;  /* 0x00000004090075a7 */ /* 0x000e62000800017f */
[----:B------:R-:W-:-:S05]  /*9770*/  VIADD R0, R7, 0x1 ;  /* 0x0000000107007836 */ /* 0x000fca0000000000 */
[----:B------:R-:W-:-:S04]  /*9780*/  ISETP.NE.AND P1, PT, R0, 0xa, PT ;  /* 0x0000000a0000780c */ /* 0x000fc80003f25270 */
[----:B------:R-:W-:Y:S02]  /*9790*/  SEL R3, RZ, 0x1, P1 ;  /* 0x00000001ff037807 */ /* 0x000fe40000800000 */
[----:B------:R-:W-:Y:S02]  /*97a0*/  SEL R7, R0, RZ, P1 ;  /* 0x000000ff00077207 */ /* 0x000fe40000800000 */
[----:B------:R-:W-:-:S03]  /*97b0*/  LOP3.LUT R6, R6, R3, RZ, 0x3c, !PT ;  /* 0x0000000306067212 */ /* 0x000fc600078e3cff */
[----:B0-----:R-:W-:Y:S01]  /*97c0*/  IMAD R8, R7, 0x8, R2 ;  /* 0x0000000807087824 */ /* 0x001fe200078e0202 */
[----:B------:R-:W-:Y:S01]  /*97d0*/  SHF.L.U32 R5, R6, 0x1f, RZ ;  /* 0x0000001f06057819 */ /* 0x000fe200000006ff */
[----:B-1----:R-:W-:Y:S06]  /*97e0*/  @!P0 BRA `(.L_x_215) ;  /* 0x0000000400988947 */ /* 0x002fec0003800000 */
.L_x_232:
        /* <DEDUP_REMOVED lines=9> */
.L_x_233:
        /* <DEDUP_REMOVED lines=9> */
.L_x_234:
        /* <DEDUP_REMOVED lines=9> */
.L_x_235:
        /* <DEDUP_REMOVED lines=9> */
.L_x_236:
[----:B------:R-:W1:Y:S01]  /*9a30*/  SYNCS.PHASECHK.TRANS64.TRYWAIT P0, [R8+URZ], R5 ;  /* 0x00000005080075a7 */ /* 0x000e62000800017f */
[----:B------:R-:W-:-:S05]  /*9a40*/  VIADD R0, R7, 0x1 ;  /* 0x0000000107007836 */ /* 0x000fca0000000000 */
[----:B------:R-:W-:-:S04]  /*9a50*/  ISETP.NE.AND P1, PT, R0, 0xa, PT ;  /* 0x0000000a0000780c */ /* 0x000fc80003f25270 */
[----:B------:R-:W-:Y:S02]  /*9a60*/  SEL R3, RZ, 0x1, P1 ;  /* 0x00000001ff037807 */ /* 0x000fe40000800000 */
[----:B------:R-:W-:Y:S02]  /*9a70*/  SEL R7, R0, RZ, P1 ;  /* 0x000000ff00077207 */ /* 0x000fe40000800000 */
[----:B0-----:R-:W-:-:S03]  /*9a80*/  LOP3.LUT R9, R6, R3, RZ, 0x3c, !PT ;  /* 0x0000000306097212 */ /* 0x001fc600078e3cff */
[----:B------:R-:W-:Y:S01]  /*9a90*/  IMAD R11, R7, 0x8, R2 ;  /* 0x00000008070b7824 */ /* 0x000fe200078e0202 */
[----:B------:R-:W-:Y:S01]  /*9aa0*/  SHF.L.U32 R6, R9, 0x1f, RZ ;  /* 0x0000001f09067819 */ /* 0x000fe200000006ff */
[----:B-1----:R-:W-:Y:S06]  /*9ab0*/  @!P0 BRA `(.L_x_220) ;  /* 0x0000000400488947 */ /* 0x002fec0003800000 */
.L_x_237:
[----:B------:R-:W1:Y:S01]  /*9ac0*/  SYNCS.PHASECHK.TRANS64.TRYWAIT P0, [R11+URZ], R6 ;  /* 0x000000060b0075a7 */ /* 0x000e62000800017f */
[----:B------:R-:W-:-:S05]  /*9ad0*/  VIADD R0, R7, 0x1 ;  /* 0x0000000107007836 */ /* 0x000fca0000000000 */
[----:B------:R-:W-:-:S04]  /*9ae0*/  ISETP.NE.AND P1, PT, R0, 0xa, PT ;  /* 0x0000000a0000780c */ /* 0x000fc80003f25270 */
[----:B------:R-:W-:Y:S02]  /*9af0*/  SEL R4, RZ, 0x1, P1 ;  /* 0x00000001ff047807 */ /* 0x000fe40000800000 */
[----:B------:R-:W-:Y:S02]  /*9b00*/  SEL R3, R0, RZ, P1 ;  /* 0x000000ff00037207 */ /* 0x000fe40000800000 */
[----:B------:R-:W-:Y:S01]  /*9b10*/  LOP3.LUT R0, R9, R4, RZ, 0x3c, !PT ;  /* 0x0000000409007212 */ /* 0x000fe200078e3cff */
[----:B-1----:R-:W-:Y:S06]  /*9b20*/  @!P0 BRA `(.L_x_221) ;  /* 0x0000000400408947 */ /* 0x002fec0003800000 */
.L_x_238:
[----:B------:R-:W-:Y:S01]  /*9b30*/  IMAD R3, R3, 0x8, R2 ;  /* 0x0000000803037824 */ /* 0x000fe200078e0202 */
[----:B------:R-:W-:-:S07]  /*9b40*/  SHF.L.U32 R0, R0, 0x1f, RZ ;  /* 0x0000001f00007819 */ /* 0x000fce00000006ff */
.L_x_222:
[----:B--2---:R2:W3:Y:S02]  /*9b50*/  SYNCS.PHASECHK.TRANS64.TRYWAIT P0, [R3+URZ], R0 ;  /* 0x00000000030075a7 */ /* 0x0044e4000800017f */
[----:B---3--:R-:W-:Y:S05]  /*9b60*/  @!P0 NANOSLEEP.SYNCS 0x989680 ;  /* 0x009896800000895d */ /* 0x008fea0003900000 */
[----:B------:R-:W3:Y:S02]  /*9b70*/  @!P0 SYNCS.PHASECHK.TRANS64 P0, [R3+URZ], R0 ;  /* 0x00000000030085a7 */ /* 0x000ee4000800007f */
[----:B---3--:R-:W-:Y:S05]  /*9b80*/  @!P0 BRA `(.L_x_222) ;  /* 0xfffffffc00f08947 */ /* 0x008fea000383ffff */
.L_x_211:
[----:B------:R-:W-:Y:S05]  /*9b90*/  BSYNC B0 ;  /* 0x0000000000007941 */ /* 0x000fea0003800000 */
.L_x_210:
[----:B------:R-:W-:Y:S05]  /*9ba0*/  EXIT ;  /* 0x000000000000794d */ /* 0x000fea0003800000 */
.L_x_22:
[----:B---3--:R3:W4:Y:S02]  /*9bb0*/  SYNCS.PHASECHK.TRANS64.TRYWAIT P1, [R3+URZ], R0 ;  /* 0x00000000030075a7 */ /* 0x008724000802017f */
[----:B----4-:R-:W-:Y:S05]  /*9bc0*/  @!P1 NANOSLEEP.SYNCS 0x989680 ;  /* 0x009896800000995d */ /* 0x010fea0003900000 */
[----:B------:R-:W4:Y:S02]  /*9bd0*/  @!P1 SYNCS.PHASECHK.TRANS64 P1, [R3+URZ], R0 ;  /* 0x00000000030095a7 */ /* 0x000f24000802007f */
[----:B----4-:R-:W-:Y:S05]  /*9be0*/  @!P1 BRA `(.L_x_22) ;  /* 0xfffffffc00f09947 */ /* 0x010fea000383ffff */
[----:B------:R-:W-:Y:S05]  /*9bf0*/  BRA `(.L_x_21) ;  /* 0xffffff7800707947 */ /* 0x000fea000383ffff */
.L_x_27:
[----:B-1----:R-:W-:-:S04]  /*9c00*/  IMAD.U32 R6, RZ, RZ, UR7 ;  /* 0x00000007ff067e24 */ /* 0x002fc8000f8e00ff */
[----:B------:R1:W2:Y:S03]  /*9c10*/  SYNCS.PHASECHK.TRANS64.TRYWAIT P1, [R6+URZ], R5 ;  /* 0x00000005060075a7 */ /* 0x0002a6000802017f */
[----:B--2---:R-:W-:Y:S05]  /*9c20*/  @!P1 NANOSLEEP.SYNCS 0x989680 ;  /* 0x009896800000995d */ /* 0x004fea0003900000 */
[----:B------:R-:W2:Y:S02]  /*9c30*/  @!P1 SYNCS.PHASECHK.TRANS64 P1, [R6+URZ], R5 ;  /* 0x00000005060095a7 */ /* 0x000ea4000802007f */
[----:B--2---:R-:W-:Y:S05]  /*9c40*/  @!P1 BRA `(.L_x_27) ;  /* 0xfffffffc00ec9947 */ /* 0x004fea000383ffff */
[----:B------:R-:W-:Y:S05]  /*9c50*/  BRA `(.L_x_26) ;  /* 0xffffff8000bc7947 */ /* 0x000fea000383ffff */
.L_x_198:
[----:B------:R-:W-:Y:S01]  /*9c60*/  BSSY B1, `(.L_x_223) ;  /* 0x0000006000017945 */ /* 0x000fe20003800000 */
[----:B------:R-:W-:-:S07]  /*9c70*/  IMAD.MOV.U32 R15, RZ, RZ, -0x1 ;  /* 0xffffffffff0f7424 */ /* 0x000fce00078e00ff */
[----:B------:R-:W-:Y:S05]  /*9c80*/  WARPSYNC.COLLECTIVE R15, `(.L_x_224) ;  /* 0x000000000f0c7348 */ /* 0x000fea0003c00000 */
[----:B------:R-:W-:Y:S02]  /*9c90*/  ELECT P6, UR62, PT ;  /* 0x00000000003e782f */ /* 0x000fe400038c0000 */
[----:B------:R-:W-:Y:S01]  /*9ca0*/  MOV R14, UR62 ;  /* 0x0000003e000e7c02 */ /* 0x000fe20008000f00 */
[----:B------:R-:W-:Y:S10]  /*9cb0*/  ENDCOLLECTIVE ;  /* 0x000000000000791b */ /* 0x000ff40003800000 */
.L_x_224:
[----:B------:R-:W-:Y:S05]  /*9cc0*/  BSYNC B1 ;  /* 0x0000000000017941 */ /* 0x000fea0003800000 */
.L_x_223:
[----:B------:R-:W-:Y:S05]  /*9cd0*/  BRA `(.L_x_225) ;  /* 0xffffffec00607947 */ /* 0x000fea000383ffff */
.L_x_201:
[----:B0-----:R0:W1:Y:S02]  /*9ce0*/  SYNCS.PHASECHK.TRANS64.TRYWAIT P0, [R20+URZ+0x50], R7 ;  /* 0x00005007140075a7 */ /* 0x001064000800017f */
[----:B-1----:R-:W-:Y:S05]  /*9cf0*/  @!P0 NANOSLEEP.SYNCS 0x989680 ;  /* 0x009896800000895d */ /* 0x002fea0003900000 */
[----:B------:R-:W1:Y:S02]  /*9d00*/  @!P0 SYNCS.PHASECHK.TRANS64 P0, [R20+URZ+0x50], R7 ;  /* 0x00005007140085a7 */ /* 0x000e64000800007f */
[----:B-1----:R-:W-:Y:S05]  /*9d10*/  @!P0 BRA `(.L_x_201) ;  /* 0xfffffffc00f08947 */ /* 0x002fea000383ffff */
[----:B------:R-:W-:Y:S05]  /*9d20*/  BRA `(.L_x_226) ;  /* 0xffffffec009c7947 */ /* 0x000fea000383ffff */
.L_x_209:
[----:B------:R-:W-:Y:S01]  /*9d30*/  BSSY B0, `(.L_x_227) ;  /* 0x0000006000007945 */ /* 0x000fe20003800000 */
[----:B------:R-:W-:-:S07]  /*9d40*/  IMAD.MOV.U32 R15, RZ, RZ, -0x1 ;  /* 0xffffffffff0f7424 */ /* 0x000fce00078e00ff */
[----:B------:R-:W-:Y:S05]  /*9d50*/  WARPSYNC.COLLECTIVE R15, `(.L_x_228) ;  /* 0x000000000f0c7348 */ /* 0x000fea0003c00000 */
[----:B------:R-:W-:Y:S02]  /*9d60*/  ELECT P6, UR62, PT ;  /* 0x00000000003e782f */ /* 0x000fe400038c0000 */
[----:B------:R-:W-:Y:S01]  /*9d70*/  MOV R14, UR62 ;  /* 0x0000003e000e7c02 */ /* 0x000fe20008000f00 */
[----:B------:R-:W-:Y:S10]  /*9d80*/  ENDCOLLECTIVE ;  /* 0x000000000000791b */ /* 0x000ff40003800000 */
.L_x_228:
[----:B------:R-:W-:Y:S05]  /*9d90*/  BSYNC B0 ;  /* 0x0000000000007941 */ /* 0x000fea0003800000 */
.L_x_227:
[----:B------:R-:W-:Y:S05]  /*9da0*/  BRA `(.L_x_229) ;  /* 0xfffffff400f47947 */ /* 0x000fea000383ffff */
.L_x_213:
[----:B0-----:R0:W1:Y:S02]  /*9db0*/  SYNCS.PHASECHK.TRANS64.TRYWAIT P0, [R7+URZ], R4 ;  /* 0x00000004070075a7 */ /* 0x001064000800017f */
[----:B-1----:R-:W-:Y:S05]  /*9dc0*/  @!P0 NANOSLEEP.SYNCS 0x989680 ;  /* 0x009896800000895d */ /* 0x002fea0003900000 */
[----:B------:R-:W1:Y:S02]  /*9dd0*/  @!P0 SYNCS.PHASECHK.TRANS64 P0, [R7+URZ], R4 ;  /* 0x00000004070085a7 */ /* 0x000e64000800007f */
[----:B-1----:R-:W-:Y:S05]  /*9de0*/  @!P0 BRA `(.L_x_213) ;  /* 0xfffffffc00f08947 */ /* 0x002fea000383ffff */
[----:B------:R-:W-:Y:S05]  /*9df0*/  BRA `(.L_x_230) ;  /* 0xfffffff800347947 */ /* 0x000fea000383ffff */
.L_x_214:
[----:B0-----:R0:W1:Y:S02]  /*9e00*/  SYNCS.PHASECHK.TRANS64.TRYWAIT P0, [R8+URZ], R5 ;  /* 0x00000005080075a7 */ /* 0x001064000800017f */
[----:B-1----:R-:W-:Y:S05]  /*9e10*/  @!P0 NANOSLEEP.SYNCS 0x989680 ;  /* 0x009896800000895d */ /* 0x002fea0003900000 */
[----:B------:R-:W1:Y:S02]  /*9e20*/  @!P0 SYNCS.PHASECHK.TRANS64 P0, [R8+URZ], R5 ;  /* 0x00000005080085a7 */ /* 0x000e64000800007f */
[----:B-1----:R-:W-:Y:S05]  /*9e30*/  @!P0 BRA `(.L_x_214) ;  /* 0xfffffffc00f08947 */ /* 0x002fea000383ffff */
[----:B------:R-:W-:Y:S05]  /*9e40*/  BRA `(.L_x_231) ;  /* 0xfffffff800447947 */ /* 0x000fea000383ffff */
.L_x_215:
[----:B0-----:R0:W1:Y:S02]  /*9e50*/  SYNCS.PHASECHK.TRANS64.TRYWAIT P0, [R9+URZ], R4 ;  /* 0x00000004090075a7 */ /* 0x001064000800017f */
[----:B-1----:R-:W-:Y:S05]  /*9e60*/  @!P0 NANOSLEEP.SYNCS 0x989680 ;  /* 0x009896800000895d */ /* 0x002fea0003900000 */
[----:B------:R-:W1:Y:S02]  /*9e70*/  @!P0 SYNCS.PHASECHK.TRANS64 P0, [R9+URZ], R4 ;  /* 0x00000004090085a7 */ /* 0x000e64000800007f */
[----:B-1----:R-:W-:Y:S05]  /*9e80*/  @!P0 BRA `(.L_x_215) ;  /* 0xfffffffc00f08947 */ /* 0x002fea000383ffff */
[----:B------:R-:W-:Y:S05]  /*9e90*/  BRA `(.L_x_232) ;  /* 0xfffffff800547947 */ /* 0x000fea000383ffff */
.L_x_216:
[----:B0-----:R0:W1:Y:S02]  /*9ea0*/  SYNCS.PHASECHK.TRANS64.TRYWAIT P0, [R8+URZ], R5 ;  /* 0x00000005080075a7 */ /* 0x001064000800017f */
[----:B-1----:R-:W-:Y:S05]  /*9eb0*/  @!P0 NANOSLEEP.SYNCS 0x989680 ;  /* 0x009896800000895d */ /* 0x002fea0003900000 */
[----:B------:R-:W1:Y:S02]  /*9ec0*/  @!P0 SYNCS.PHASECHK.TRANS64 P0, [R8+URZ], R5 ;  /* 0x00000005080085a7 */ /* 0x000e64000800007f */
[----:B-1----:R-:W-:Y:S05]  /*9ed0*/  @!P0 BRA `(.L_x_216) ;  /* 0xfffffffc00f08947 */ /* 0x002fea000383ffff */
[----:B------:R-:W-:Y:S05]  /*9ee0*/  BRA `(.L_x_233) ;  /* 0xfffffff800647947 */ /* 0x000fea000383ffff */
.L_x_217:
[----:B0-----:R0:W1:Y:S02]  /*9ef0*/  SYNCS.PHASECHK.TRANS64.TRYWAIT P0, [R9+URZ], R4 ;  /* 0x00000004090075a7 */ /* 0x001064000800017f */
[----:B-1----:R-:W-:Y:S05]  /*9f00*/  @!P0 NANOSLEEP.SYNCS 0x989680 ;  /* 0x009896800000895d */ /* 0x002fea0003900000 */
[----:B------:R-:W1:Y:S02]  /*9f10*/  @!P0 SYNCS.PHASECHK.TRANS64 P0, [R9+URZ], R4 ;  /* 0x00000004090085a7 */ /* 0x000e64000800007f */
[----:B-1----:R-:W-:Y:S05]  /*9f20*/  @!P0 BRA `(.L_x_217) ;  /* 0xfffffffc00f08947 */ /* 0x002fea000383ffff */
[----:B------:R-:W-:Y:S05]  /*9f30*/  BRA `(.L_x_234) ;  /* 0xfffffff800747947 */ /* 0x000fea000383ffff */
.L_x_218:
[----:B0-----:R0:W1:Y:S02]  /*9f40*/  SYNCS.PHASECHK.TRANS64.TRYWAIT P0, [R8+URZ], R5 ;  /* 0x00000005080075a7 */ /* 0x001064000800017f */
[----:B-1----:R-:W-:Y:S05]  /*9f50*/  @!P0 NANOSLEEP.SYNCS 0x989680 ;  /* 0x009896800000895d */ /* 0x002fea0003900000 */
[----:B------:R-:W1:Y:S02]  /*9f60*/  @!P0 SYNCS.PHASECHK.TRANS64 P0, [R8+URZ], R5 ;  /* 0x00000005080085a7 */ /* 0x000e64000800007f */
[----:B-1----:R-:W-:Y:S05]  /*9f70*/  @!P0 BRA `(.L_x_218) ;  /* 0xfffffffc00f08947 */ /* 0x002fea000383ffff */
[----:B------:R-:W-:Y:S05]  /*9f80*/  BRA `(.L_x_235) ;  /* 0xfffffff800847947 */ /* 0x000fea000383ffff */
.L_x_219:
[----:B0-----:R0:W1:Y:S02]  /*9f90*/  SYNCS.PHASECHK.TRANS64.TRYWAIT P0, [R9+URZ], R4 ;  /* 0x00000004090075a7 */ /* 0x001064000800017f */
[----:B-1----:R-:W-:Y:S05]  /*9fa0*/  @!P0 NANOSLEEP.SYNCS 0x989680 ;  /* 0x009896800000895d */ /* 0x002fea0003900000 */
[----:B------:R-:W1:Y:S02]  /*9fb0*/  @!P0 SYNCS.PHASECHK.TRANS64 P0, [R9+URZ], R4 ;  /* 0x00000004090085a7 */ /* 0x000e64000800007f */
[----:B-1----:R-:W-:Y:S05]  /*9fc0*/  @!P0 BRA `(.L_x_219) ;  /* 0xfffffffc00f08947 */ /* 0x002fea000383ffff */
[----:B------:R-:W-:Y:S05]  /*9fd0*/  BRA `(.L_x_236) ;  /* 0xfffffff800947947 */ /* 0x000fea000383ffff */
.L_x_220:
[----:B0-----:R0:W1:Y:S02]  /*9fe0*/  SYNCS.PHASECHK.TRANS64.TRYWAIT P0, [R8+URZ], R5 ;  /* 0x00000005080075a7 */ /* 0x001064000800017f */
[----:B-1----:R-:W-:Y:S05]  /*9ff0*/  @!P0 NANOSLEEP.SYNCS 0x989680 ;  /* 0x009896800000895d */ /* 0x002fea0003900000 */
[----:B------:R-:W1:Y:S02]  /*a000*/  @!P0 SYNCS.PHASECHK.TRANS64 P0, [R8+URZ], R5 ;  /* 0x00000005080085a7 */ /* 0x000e64000800007f */
[----:B-1----:R-:W-:Y:S05]  /*a010*/  @!P0 BRA `(.L_x_220) ;  /* 0xfffffffc00f08947 */ /* 0x002fea000383ffff */
[----:B------:R-:W-:Y:S05]  /*a020*/  BRA `(.L_x_237) ;  /* 0xfffffff800a47947 */ /* 0x000fea000383ffff */
.L_x_221:
[----:B-1----:R1:W2:Y:S02]  /*a030*/  SYNCS.PHASECHK.TRANS64.TRYWAIT P0, [R11+URZ], R6 ;  /* 0x000000060b0075a7 */ /* 0x0022a4000800017f */
[----:B--2---:R-:W-:Y:S05]  /*a040*/  @!P0 NANOSLEEP.SYNCS 0x989680 ;  /* 0x009896800000895d */ /* 0x004fea0003900000 */
[----:B------:R-:W2:Y:S02]  /*a050*/  @!P0 SYNCS.PHASECHK.TRANS64 P0, [R11+URZ], R6 ;  /* 0x000000060b0085a7 */ /* 0x000ea4000800007f */
[----:B--2---:R-:W-:Y:S05]  /*a060*/  @!P0 BRA `(.L_x_221) ;  /* 0xfffffffc00f08947 */ /* 0x004fea000383ffff */
[----:B------:R-:W-:Y:S05]  /*a070*/  BRA `(.L_x_238) ;  /* 0xfffffff800ac7947 */ /* 0x000fea000383ffff */
.L_x_239:
[----:B------:R-:W-:-:S00]  /*a080*/  BRA `(.L_x_239) ;  /* 0xfffffffc00fc7947 */ /* 0x000fc0000383ffff */
[----:B------:R-:W-:-:S00]  /*a090*/  NOP ;  /* 0x0000000000007918 */ /* 0x000fc00000000000 */
        /* <DEDUP_REMOVED lines=14> */
.L_x_240:


//--------------------- .nv.global.init           --------------------------
	.section	.nv.global.init,"aw",@progbits
.nv.global.init:
	.type		$str$22,@object
	.size		$str$22,($str$23 - $str$22)
$str$22:
        /*0000*/ 	.byte	0x6b, 0x5f, 0x74, 0x69, 0x6c, 0x65, 0x5f, 0x63, 0x6f, 0x75, 0x6e, 0x74, 0x20, 0x3e, 0x3d, 0x20
        /*0010*/ 	.byte	0x31, 0x00
	.type		$str$23,@object
	.size		$str$23,(__unnamed_1 - $str$23)
$str$23:
        /*0012*/ 	.byte	0x2f, 0x74, 0x6d, 0x70, 0x2f, 0x63, 0x75, 0x74, 0x6c, 0x61, 0x73, 0x73, 0x5f, 0x73, 0x77, 0x65
        /*0022*/ 	.byte	0x65, 0x70, 0x5f, 0x73, 0x72, 0x63, 0x2f, 0x69, 0x6e, 0x63, 0x6c, 0x75, 0x64, 0x65, 0x2f, 0x63
        /*0032*/ 	.byte	0x75, 0x74, 0x6c, 0x61, 0x73, 0x73, 0x2f, 0x67, 0x65, 0x6d, 0x6d, 0x2f, 0x63, 0x6f, 0x6c, 0x6c
        /*0042*/ 	.byte	0x65, 0x63, 0x74, 0x69, 0x76, 0x65, 0x2f, 0x73, 0x6d, 0x39, 0x30, 0x5f, 0x6d, 0x6d, 0x61, 0x5f
        /*0052*/ 	.byte	0x74, 0x6d, 0x61, 0x5f, 0x67, 0x6d, 0x6d, 0x61, 0x5f, 0x73, 0x73, 0x5f, 0x77, 0x61, 0x72, 0x70
        /*0062*/ 	.byte	0x73, 0x70, 0x65, 0x63, 0x69, 0x61, 0x6c, 0x69, 0x7a, 0x65, 0x64, 0x2e, 0x68, 0x70, 0x70, 0x00
	.type		__unnamed_1,@object
	.size		__unnamed_1,(.L_0 - __unnamed_1)
__unnamed_1:
        /*0072*/ 	.byte	0x76, 0x6f, 0x69, 0x64, 0x20, 0x63, 0x75, 0x74, 0x6c, 0x61, 0x73, 0x73, 0x3a, 0x3a, 0x67, 0x65
        /* <DEDUP_REMOVED lines=180> */
        /*0bc2*/ 	.byte	0x74, 0x65, 0x3a, 0x3a, 0x69, 0x64, 0x65, 0x6e, 0x74, 0x69, 0x74, 0x79, 0x5d, 0x00
.L_0:


//--------------------- .nv.shared._ZN7cutlass13device_kernelINS_4gemm6kernel13GemmUniversalIN4cute5tupleIJiiiiEEENS1_10collective13CollectiveMmaINS1_34MainloopSm90TmaGmmaWarpSpecializedILi10ENS5_IJNS4_1CILi2EEENSA_ILi1EEESC_EEENS1_35KernelTmaWarpSpecializedCooperativeEEENS5_IJNSA_ILi256EEENSA_ILi80EEENSA_ILi32EEEEEENS_10bfloat16_tENS5_IJlSC_lEEESK_SL_NS4_8TiledMMAINS4_8MMA_AtomIJNS4_4SM904GMMA27MMA_64x16x16_F32BF16BF16_SSILNSP_5MajorE0ELSR_0ELNSP_7ScaleInE1ELSS_1EEEEEENS4_6LayoutISD_NS5_IJSC_NSA_ILi0EEESW_EEEEENS5_IJNS4_10UnderscoreESZ_SZ_EEEEENS4_13SM90_TMA_LOADENS4_14ComposedLayoutINS4_7SwizzleILi2ELi4ELi3EEENS4_18smem_ptr_flag_bitsILi16EEENSV_INS5_IJNSA_ILi8EEESI_EEENS5_IJSI_SC_EEEEEEEvNS4_8identityENS4_23SM90_TMA_LOAD_MULTICASTES1C_vS1D_EENS_8epilogue10collective6detail29Sm90TmaWarpSpecializedAdapterINS1H_15DefaultEpilogueISK_SL_SL_NS1G_6thread17LinearCombinationISK_Li1EffLNS1L_9ScaleType4KindE0ELNS_15FloatRoundStyleE2ESK_EENS1_15EpilogueDefaultEEEEEvvEEEEvNT_6ParamsE --------------------------
	.section	.nv.shared._ZN7cutlass13device_kernelINS_4gemm6kernel13GemmUniversalIN4cute5tupleIJiiiiEEENS1_10collective13CollectiveMmaINS1_34MainloopSm90TmaGmmaWarpSpecializedILi10ENS5_IJNS4_1CILi2EEENSA_ILi1EEESC_EEENS1_35KernelTmaWarpSpecializedCooperativeEEENS5_IJNSA_ILi256EEENSA_ILi80EEENSA_ILi32EEEEEENS_10bfloat16_tENS5_IJlSC_lEEESK_SL_NS4_8TiledMMAINS4_8MMA_AtomIJNS4_4SM904GMMA27MMA_64x16x16_F32BF16BF16_SSILNSP_5MajorE0ELSR_0ELNSP_7ScaleInE1ELSS_1EEEEEENS4_6LayoutISD_NS5_IJSC_NSA_ILi0EEESW_EEEEENS5_IJNS4_10UnderscoreESZ_SZ_EEEEENS4_13SM90_TMA_LOADENS4_14ComposedLayoutINS4_7SwizzleILi2ELi4ELi3EEENS4_18smem_ptr_flag_bitsILi16EEENSV_INS5_IJNSA_ILi8EEESI_EEENS5_IJSI_SC_EEEEEEEvNS4_8identityENS4_23SM90_TMA_LOAD_MULTICASTES1C_vS1D_EENS_8epilogue10collective6detail29Sm90TmaWarpSpecializedAdapterINS1H_15DefaultEpilogueISK_SL_SL_NS1G_6thread17LinearCombinationISK_Li1EffLNS1L_9ScaleType4KindE0ELNS_15FloatRoundStyleE2ESK_EENS1_15EpilogueDefaultEEEEEvvEEEEvNT_6ParamsE,"aw",@nobits
	.sectionflags	@""
	.align	16
	.zero		1024


//--------------------- .nv.shared.reserved.0     --------------------------
	.section	.nv.shared.reserved.0,"aw",@nobits
	.weak		__nv_reservedSMEM_offset_0_alias
	.size		__nv_reservedSMEM_offset_0_alias, 0, 0
	.other		__nv_reservedSMEM_offset_0_alias,@"STO_CUDA_RESERVED_SHARED STV_DEFAULT"
__nv_reservedSMEM_offset_0_alias:
	.zero		0


//--------------------- .nv.global                --------------------------
	.section	.nv.global,"aw",@nobits
.nv.global:
	.type		_ZN39_INTERNAL_9466af1c_4_k_cu_ffad5d5a_73504cute1_E,@object
	.size		_ZN39_INTERNAL_9466af1c_4_k_cu_ffad5d5a_73504cute1_E,(_ZN39_INTERNAL_9466af1c_4_k_cu_ffad5d5a_73504cuda3std3__45__cpo6cbeginE - _ZN39_INTERNAL_9466af1c_4_k_cu_ffad5d5a_73504cute1_E)
_ZN39_INTERNAL_9466af1c_4_k_cu_ffad5d5a_73504cute1_E:
	.zero		1
	.type		_ZN39_INTERNAL_9466af1c_4_k_cu_ffad5d5a_73504cuda3std3__45__cpo6cbeginE,@object
	.size		_ZN39_INTERNAL_9466af1c_4_k_cu_ffad5d5a_73504cuda3std3__45__cpo6cbeginE,(_ZN39_INTERNAL_9466af1c_4_k_cu_ffad5d5a_73504cuda3std3__48in_placeE - _ZN39_INTERNAL_9466af1c_4_k_cu_ffad5d5a_73504cuda3std3__45__cpo6cbeginE)
_ZN39_INTERNAL_9466af1c_4_k_cu_ffad5d5a_73504cuda3std3__45__cpo6cbeginE:
	.zero		1
	.type		_ZN39_INTERNAL_9466af1c_4_k_cu_ffad5d5a_73504cuda3std3__48in_placeE,@object
	.size		_ZN39_INTERNAL_9466af1c_4_k_cu_ffad5d5a_73504cuda3std3__48in_placeE,(_ZN39_INTERNAL_9466af1c_4_k_cu_ffad5d5a_73504cuda3std6ranges3__45__cpo9iter_moveE - _ZN39_INTERNAL_9466af1c_4_k_cu_ffad5d5a_73504cuda3std3__48in_placeE)
_ZN39_INTERNAL_9466af1c_4_k_cu_ffad5d5a_73504cuda3std3__48in_placeE:
	.zero		1
	.type		_ZN39_INTERNAL_9466af1c_4_k_cu_ffad5d5a_73504cuda3std6ranges3__45__cpo9iter_moveE,@object
	.size		_ZN39_INTERNAL_9466af1c_4_k_cu_ffad5d5a_73504cuda3std6ranges3__45__cpo9iter_moveE,(_ZN39_INTERNAL_9466af1c_4_k_cu_ffad5d5a_73504cuda3std3__45__cpo5beginE - _ZN39_INTERNAL_9466af1c_4_k_cu_ffad5d5a_73504cuda3std6ranges3__45__cpo9iter_moveE)
_ZN39_INTERNAL_9466af1c_4_k_cu_ffad5d5a_73504cuda3std6ranges3__45__cpo9iter_moveE:
	.zero		1
	.type		_ZN39_INTERNAL_9466af1c_4_k_cu_ffad5d5a_73504cuda3std3__45__cpo5beginE,@object
	.size		_ZN39_INTERNAL_9466af1c_4_k_cu_ffad5d5a_73504cuda3std3__45__cpo5beginE,(_ZN39_INTERNAL_9466af1c_4_k_cu_ffad5d5a_73504cuda3std3__441_GLOBAL__N__9466af1c_4_k_cu_ffad5d5a_73506ignoreE - _ZN39_INTERNAL_9466af1c_4_k_cu_ffad5d5a_73504cuda3std3__45__cpo5beginE)
_ZN39_INTERNAL_9466af1c_4_k_cu_ffad5d5a_73504cuda3std3__45__cpo5beginE:
	.zero		1
	.type		_ZN39_INTERNAL_9466af1c_4_k_cu_ffad5d5a_73504cuda3std3__441_GLOBAL__N__9466af1c_4_k_cu_ffad5d5a_73506ignoreE,@object
	.size		_ZN39_INTERNAL_9466af1c_4_k_cu_ffad5d5a_73504cuda3std3__441_GLOBAL__N__9466af1c_4_k_cu_ffad5d5a_73506ignoreE,(_ZN39_INTERNAL_9466af1c_4_k_cu_ffad5d5a_73504cute7productE - _ZN39_INTERNAL_9466af1c_4_k_cu_ffad5d5a_73504cuda3std3__441_GLOBAL__N__9466af1c_4_k_cu_ffad5d5a_73506ignoreE)
_ZN39_INTERNAL_9466af1c_4_k_cu_ffad5d5a_73504cuda3std3__441_GLOBAL__N__9466af1c_4_k_cu_ffad5d5a_73506ignoreE:
	.zero		1
	.type		_ZN39_INTERNAL_9466af1c_4_k_cu_ffad5d5a_73504cute7productE,@object
	.size		_ZN39_INTERNAL_9466af1c_4_k_cu_ffad5d5a_73504cute7productE,(_ZN39_INTERNAL_9466af1c_4_k_cu_ffad5d5a_73504cuda3std3__45__cpo3endE - _ZN39_INTERNAL_9466af1c_4_k_cu_ffad5d5a_73504cute7productE)
_ZN39_INTERNAL_9466af1c_4_k_cu_ffad5d5a_73504cute7productE:
	.zero		1
	.type		_ZN39_INTERNAL_9466af1c_4_k_cu_ffad5d5a_73504cuda3std3__45__cpo3endE,@object
	.size		_ZN39_INTERNAL_9466af1c_4_k_cu_ffad5d5a_73504cuda3std3__45__cpo3endE,(_ZN39_INTERNAL_9466af1c_4_k_cu_ffad5d5a_73504cuda3std3__419piecewise_constructE - _ZN39_INTERNAL_9466af1c_4_k_cu_ffad5d5a_73504cuda3std3__45__cpo3endE)
_ZN39_INTERNAL_9466af1c_4_k_cu_ffad5d5a_73504cuda3std3__45__cpo3endE:
	.zero		1
	.type		_ZN39_INTERNAL_9466af1c_4_k_cu_ffad5d5a_73504cuda3std3__419piecewise_constructE,@object
	.size		_ZN39_INTERNAL_9466af1c_4_k_cu_ffad5d5a_73504cuda3std3__419piecewise_constructE,(_ZN39_INTERNAL_9466af1c_4_k_cu_ffad5d5a_73504cuda3std3__45__cpo4cendE - _ZN39_INTERNAL_9466af1c_4_k_cu_ffad5d5a_73504cuda3std3__419piecewise_constructE)
_ZN39_INTERNAL_9466af1c_4_k_cu_ffad5d5a_73504cuda3std3__419piecewise_constructE:
	.zero		1
	.type		_ZN39_INTERNAL_9466af1c_4_k_cu_ffad5d5a_73504cuda3std3__45__cpo4cendE,@object
	.size		_ZN39_INTERNAL_9466af1c_4_k_cu_ffad5d5a_73504cuda3std3__45__cpo4cendE,(_ZN39_INTERNAL_9466af1c_4_k_cu_ffad5d5a_73504cuda3std6ranges3__45__cpo4swapE - _ZN39_INTERNAL_9466af1c_4_k_cu_ffad5d5a_73504cuda3std3__45__cpo4cendE)
_ZN39_INTERNAL_9466af1c_4_k_cu_ffad5d5a_73504cuda3std3__45__cpo4cendE:
	.zero		1
	.type		_ZN39_INTERNAL_9466af1c_4_k_cu_ffad5d5a_73504cuda3std6ranges3__45__cpo4swapE,@object
	.size		_ZN39_INTERNAL_9466af1c_4_k_cu_ffad5d5a_73504cuda3std6ranges3__45__cpo4swapE,(.L_8 - _ZN39_INTERNAL_9466af1c_4_k_cu_ffad5d5a_73504cuda3std6ranges3__45__cpo4swapE)
_ZN39_INTERNAL_9466af1c_4_k_cu_ffad5d5a_73504cuda3std6ranges3__45__cpo4swapE:
	.zero		1
.L_8:


//--------------------- .nv.constant0._ZN7cutlass13device_kernelINS_4gemm6kernel13GemmUniversalIN4cute5tupleIJiiiiEEENS1_10collective13CollectiveMmaINS1_34MainloopSm90TmaGmmaWarpSpecializedILi10ENS5_IJNS4_1CILi2EEENSA_ILi1EEESC_EEENS1_35KernelTmaWarpSpecializedCooperativeEEENS5_IJNSA_ILi256EEENSA_ILi80EEENSA_ILi32EEEEEENS_10bfloat16_tENS5_IJlSC_lEEESK_SL_NS4_8TiledMMAINS4_8MMA_AtomIJNS4_4SM904GMMA27MMA_64x16x16_F32BF16BF16_SSILNSP_5MajorE0ELSR_0ELNSP_7ScaleInE1ELSS_1EEEEEENS4_6LayoutISD_NS5_IJSC_NSA_ILi0EEESW_EEEEENS5_IJNS4_10UnderscoreESZ_SZ_EEEEENS4_13SM90_TMA_LOADENS4_14ComposedLayoutINS4_7SwizzleILi2ELi4ELi3EEENS4_18smem_ptr_flag_bitsILi16EEENSV_INS5_IJNSA_ILi8EEESI_EEENS5_IJSI_SC_EEEEEEEvNS4_8identityENS4_23SM90_TMA_LOAD_MULTICASTES1C_vS1D_EENS_8epilogue10collective6detail29Sm90TmaWarpSpecializedAdapterINS1H_15DefaultEpilogueISK_SL_SL_NS1G_6thread17LinearCombinationISK_Li1EffLNS1L_9ScaleType4KindE0ELNS_15FloatRoundStyleE2ESK_EENS1_15EpilogueDefaultEEEEEvvEEEEvNT_6ParamsE --------------------------
	.section	.nv.constant0._ZN7cutlass13device_kernelINS_4gemm6kernel13GemmUniversalIN4cute5tupleIJiiiiEEENS1_10collective13CollectiveMmaINS1_34MainloopSm90TmaGmmaWarpSpecializedILi10ENS5_IJNS4_1CILi2EEENSA_ILi1EEESC_EEENS1_35KernelTmaWarpSpecializedCooperativeEEENS5_IJNSA_ILi256EEENSA_ILi80EEENSA_ILi32EEEEEENS_10bfloat16_tENS5_IJlSC_lEEESK_SL_NS4_8TiledMMAINS4_8MMA_AtomIJNS4_4SM904GMMA27MMA_64x16x16_F32BF16BF16_SSILNSP_5MajorE0ELSR_0ELNSP_7ScaleInE1ELSS_1EEEEEENS4_6LayoutISD_NS5_IJSC_NSA_ILi0EEESW_EEEEENS5_IJNS4_10UnderscoreESZ_SZ_EEEEENS4_13SM90_TMA_LOADENS4_14ComposedLayoutINS4_7SwizzleILi2ELi4ELi3EEENS4_18smem_ptr_flag_bitsILi16EEENSV_INS5_IJNSA_ILi8EEESI_EEENS5_IJSI_SC_EEEEEEEvNS4_8identityENS4_23SM90_TMA_LOAD_MULTICASTES1C_vS1D_EENS_8epilogue10collective6detail29Sm90TmaWarpSpecializedAdapterINS1H_15DefaultEpilogueISK_SL_SL_NS1G_6thread17LinearCombinationISK_Li1EffLNS1L_9ScaleType4KindE0ELNS_15FloatRoundStyleE2ESK_EENS1_15EpilogueDefaultEEEEEvvEEEEvNT_6ParamsE,"a",@progbits
	.sectionflags	@""
	.align	4
.nv.constant0._ZN7cutlass13device_kernelINS_4gemm6kernel13GemmUniversalIN4cute5tupleIJiiiiEEENS1_10collective13CollectiveMmaINS1_34MainloopSm90TmaGmmaWarpSpecializedILi10ENS5_IJNS4_1CILi2EEENSA_ILi1EEESC_EEENS1_35KernelTmaWarpSpecializedCooperativeEEENS5_IJNSA_ILi256EEENSA_ILi80EEENSA_ILi32EEEEEENS_10bfloat16_tENS5_IJlSC_lEEESK_SL_NS4_8TiledMMAINS4_8MMA_AtomIJNS4_4SM904GMMA27MMA_64x16x16_F32BF16BF16_SSILNSP_5MajorE0ELSR_0ELNSP_7ScaleInE1ELSS_1EEEEEENS4_6LayoutISD_NS5_IJSC_NSA_ILi0EEESW_EEEEENS5_IJNS4_10UnderscoreESZ_SZ_EEEEENS4_13SM90_TMA_LOADENS4_14ComposedLayoutINS4_7SwizzleILi2ELi4ELi3EEENS4_18smem_ptr_flag_bitsILi16EEENSV_INS5_IJNSA_ILi8EEESI_EEENS5_IJSI_SC_EEEEEEEvNS4_8identityENS4_23SM90_TMA_LOAD_MULTICASTES1C_vS1D_EENS_8epilogue10collective6detail29Sm90TmaWarpSpecializedAdapterINS1H_15DefaultEpilogueISK_SL_SL_NS1G_6thread17LinearCombinationISK_Li1EffLNS1L_9ScaleType4KindE0ELNS_15FloatRoundStyleE2ESK_EENS1_15EpilogueDefaultEEEEEvvEEEEvNT_6ParamsE:
	.zero		1664


//--------------------- SYMBOLS --------------------------

	.type		.nv.reservedSmem.offset0,@object
	.size		.nv.reservedSmem.offset0,0x4
	.type		__assertfail,@function
